// auto-generated by cutlass_sweep.gemm — config: {"arch": "sm_100", "cluster_m": 2, "cluster_n": 2, "dtype": "fp16", "dtype_b": "fp16", "layout": "nn", "stages": 7, "tile_k": 64, "tile_m": 128, "tile_n": 128}
#include "cutlass/cutlass.h"
#include "cutlass/gemm/collective/collective_builder.hpp"
#include "cutlass/gemm/device/gemm_universal_adapter.h"
#include "cutlass/gemm/kernel/gemm_universal.hpp"
#include "cutlass/epilogue/collective/collective_builder.hpp"

using ElemA = cutlass::half_t;
using ElemB = cutlass::half_t;
using ElemCD = cutlass::half_t;
using Acc  = float;
using TileShape    = cute::Shape<cute::_128, cute::_128, cute::_64>;
using ClusterShape = cute::Shape<cute::_2, cute::_2, cute::_1>;

using CollectiveEpilogue = typename cutlass::epilogue::collective::CollectiveBuilder<
    cutlass::arch::Sm100, cutlass::arch::OpClassTensorOp,
    TileShape, ClusterShape,
    cutlass::epilogue::collective::EpilogueTileAuto,
    Acc, Acc,
    ElemCD, cutlass::layout::RowMajor, 128 / cutlass::sizeof_bits<ElemCD>::value,
    ElemCD, cutlass::layout::RowMajor, 128 / cutlass::sizeof_bits<ElemCD>::value,
    cutlass::epilogue::collective::EpilogueScheduleAuto
  >::CollectiveOp;

using CollectiveMainloop = typename cutlass::gemm::collective::CollectiveBuilder<
    cutlass::arch::Sm100, cutlass::arch::OpClassTensorOp,
    ElemA, cutlass::layout::RowMajor, 128 / cutlass::sizeof_bits<ElemA>::value,
    ElemB, cutlass::layout::RowMajor, 128 / cutlass::sizeof_bits<ElemB>::value,
    Acc,
    TileShape, ClusterShape,
    cutlass::gemm::collective::StageCount<7>,
    cutlass::gemm::collective::KernelScheduleAuto
  >::CollectiveOp;

using GemmKernel = cutlass::gemm::kernel::GemmUniversal<
    cute::Shape<int,int,int,int>,
    CollectiveMainloop,
    CollectiveEpilogue
>;
using Gemm = cutlass::gemm::device::GemmUniversalAdapter<GemmKernel>;

// Force the device kernel symbol into the cubin without needing a host main.
auto* _anchor = &cutlass::device_kernel<GemmKernel>;


// ===== COMPILED SASS (sm_100a) =====

	.target	sm_100a

	.elftype	@"ET_EXEC"


//--------------------- .note.nv.tkinfo           --------------------------
	.section	.note.nv.tkinfo,"",@"SHT_NOTE"
	.sectionflags	@"SHF_NOTE_NV_TKINFO"
	.tkinfo
        /*0018*/ 	.word	0x00000002
        /*0030*/ 	.string	""
        /*0030*/ 	.string	"ptxas"
        /*0030*/ 	.string	"Cuda compilation tools, release 13.0, V13.0.88"
        /*0030*/ 	.string	"Build cuda_13.0.r13.0/compiler.36424714_0"
        /*0030*/ 	.string	"-arch sm_100a -m 64 "



//--------------------- .note.nv.cuinfo           --------------------------
	.section	.note.nv.cuinfo,"",@"SHT_NOTE"
	.sectionflags	@"SHF_NOTE_NV_CUINFO"
        /*0018*/ 	.short	0x0002
        /*001a*/ 	.short	0x0064
        /*001c*/ 	.short	0x0082
	.zero		2


//--------------------- .nv.info                  --------------------------
	.section	.nv.info,"",@"SHT_CUDA_INFO"
	.align	4


	//----- nvinfo : EIATTR_REGCOUNT
	.align		4
        /*0000*/ 	.byte	0x04, 0x2f
        /*0002*/ 	.short	(.L_19 - .L_18)
	.align		4
.L_18:
        /*0004*/ 	.word	index@(_ZN7cutlass13device_kernelINS_4gemm6kernel13GemmUniversalIN4cute5tupleIJiiiiEEENS1_10collective13CollectiveMmaINS1_35MainloopSm100TmaUmmaWarpSpecializedILi7ELi2ELi4ENS5_IJNS4_1CILi2EEESB_NSA_ILi1EEEEEEEENS5_IJNSA_ILi128EEESF_NSA_ILi64EEEEEENS_6half_tENS5_IJlSC_lEEESI_NS5_IJSC_llEEENS4_8TiledMMAINS4_8MMA_AtomIJNS4_26SM100_MMA_F16BF16_2x1SM_SSISI_SI_fLi128ELi128ELNS4_4UMMA5MajorE0ELSP_1ELNSO_7ScaleInE0ELSQ_0EEEEEENS4_6LayoutINS5_IJSC_SC_SC_EEENS5_IJNSA_ILi0EEESV_SV_EEEEENS5_IJNS4_10UnderscoreESY_SY_EEEEENS4_28SM100_TMA_2SM_LOAD_MULTICASTENS4_14ComposedLayoutINS4_7SwizzleILi3ELi4ELi3EEENS4_18smem_ptr_flag_bitsILi16EEENST_INS5_IJNSA_ILi8EEESG_EEENS5_IJSG_SC_EEEEEEEvNS4_8identityENS4_18SM100_TMA_2SM_LOADENS12_IS14_S16_NST_INS5_IJSG_S17_EEENS5_IJSC_SG_EEEEEEEvS1C_EENS_8epilogue10collective18CollectiveEpilogueINS1J_23Sm100TmaWarpSpecializedILi4ELi2ELi16ELb1ELb0EEEJNS5_IJSG_SF_SG_EEENS5_IJNST_ISG_SC_EENST_INS5_IJNSA_ILi16EEESB_EEES1F_EEEEESI_SJ_SI_SJ_NS1J_6fusion15FusionCallbacksIS1N_NS1U_17LinearCombinationISI_fSI_fLNS_15FloatRoundStyleE2EEES1O_S1T_JEEENS4_5SM1004TMEM4LOAD26SM100_TMEM_LOAD_32dp32b16xENS4_13SM90_TMA_LOADENS12_INS13_ILi1ELi4ELi3EEES16_NST_INS5_IJS17_S1Q_EEENS5_IJS1Q_SC_EEEEEEENS4_39AutoVectorizingCopyWithAssumedAlignmentILi128EEENS4_14SM90_TMA_STOREES29_S2B_S2B_EEEvvEEEEvNT_6ParamsE)
        /*0008*/ 	.word	0x00000044


	//----- nvinfo : EIATTR_FRAME_SIZE
	.align		4
.L_19:
        /*000c*/ 	.byte	0x04, 0x11
        /*000e*/ 	.short	(.L_21 - .L_20)
	.align		4
.L_20:
        /*0010*/ 	.word	index@($__internal_2_$__cuda_sm10x_tcgen05_guardrail_trap_unallocated_columns_being_dealloced)
        /*0014*/ 	.word	0x00000000


	//----- nvinfo : EIATTR_FRAME_SIZE
	.align		4
.L_21:
        /*0018*/ 	.byte	0x04, 0x11
        /*001a*/ 	.short	(.L_23 - .L_22)
	.align		4
.L_22:
        /*001c*/ 	.word	index@($__internal_1_$__cuda_sm10x_tcgen05_guardrail_trap_phase_invalid_during_alloc)
        /*0020*/ 	.word	0x00000000


	//----- nvinfo : EIATTR_FRAME_SIZE
	.align		4
.L_23:
        /*0024*/ 	.byte	0x04, 0x11
        /*0026*/ 	.short	(.L_25 - .L_24)
	.align		4
.L_24:
        /*0028*/ 	.word	index@($__internal_0_$__cuda_sm10x_tcgen05_guardrail_trap_col_being_dealloced_not_returned_by_alloc)
        /*002c*/ 	.word	0x00000000


	//----- nvinfo : EIATTR_FRAME_SIZE
	.align		4
.L_25:
        /*0030*/ 	.byte	0x04, 0x11
        /*0032*/ 	.short	(.L_27 - .L_26)
	.align		4
.L_26:
        /*0034*/ 	.word	index@(_ZN7cutlass13device_kernelINS_4gemm6kernel13GemmUniversalIN4cute5tupleIJiiiiEEENS1_10collective13CollectiveMmaINS1_35MainloopSm100TmaUmmaWarpSpecializedILi7ELi2ELi4ENS5_IJNS4_1CILi2EEESB_NSA_ILi1EEEEEEEENS5_IJNSA_ILi128EEESF_NSA_ILi64EEEEEENS_6half_tENS5_IJlSC_lEEESI_NS5_IJSC_llEEENS4_8TiledMMAINS4_8MMA_AtomIJNS4_26SM100_MMA_F16BF16_2x1SM_SSISI_SI_fLi128ELi128ELNS4_4UMMA5MajorE0ELSP_1ELNSO_7ScaleInE0ELSQ_0EEEEEENS4_6LayoutINS5_IJSC_SC_SC_EEENS5_IJNSA_ILi0EEESV_SV_EEEEENS5_IJNS4_10UnderscoreESY_SY_EEEEENS4_28SM100_TMA_2SM_LOAD_MULTICASTENS4_14ComposedLayoutINS4_7SwizzleILi3ELi4ELi3EEENS4_18smem_ptr_flag_bitsILi16EEENST_INS5_IJNSA_ILi8EEESG_EEENS5_IJSG_SC_EEEEEEEvNS4_8identityENS4_18SM100_TMA_2SM_LOADENS12_IS14_S16_NST_INS5_IJSG_S17_EEENS5_IJSC_SG_EEEEEEEvS1C_EENS_8epilogue10collective18CollectiveEpilogueINS1J_23Sm100TmaWarpSpecializedILi4ELi2ELi16ELb1ELb0EEEJNS5_IJSG_SF_SG_EEENS5_IJNST_ISG_SC_EENST_INS5_IJNSA_ILi16EEESB_EEES1F_EEEEESI_SJ_SI_SJ_NS1J_6fusion15FusionCallbacksIS1N_NS1U_17LinearCombinationISI_fSI_fLNS_15FloatRoundStyleE2EEES1O_S1T_JEEENS4_5SM1004TMEM4LOAD26SM100_TMEM_LOAD_32dp32b16xENS4_13SM90_TMA_LOADENS12_INS13_ILi1ELi4ELi3EEES16_NST_INS5_IJS17_S1Q_EEENS5_IJS1Q_SC_EEEEEEENS4_39AutoVectorizingCopyWithAssumedAlignmentILi128EEENS4_14SM90_TMA_STOREES29_S2B_S2B_EEEvvEEEEvNT_6ParamsE)
        /*0038*/ 	.word	0x00000000


	//----- nvinfo : EIATTR_MIN_STACK_SIZE
	.align		4
.L_27:
        /*003c*/ 	.byte	0x04, 0x12
        /*003e*/ 	.short	(.L_29 - .L_28)
	.align		4
.L_28:
        /*0040*/ 	.word	index@(_ZN7cutlass13device_kernelINS_4gemm6kernel13GemmUniversalIN4cute5tupleIJiiiiEEENS1_10collective13CollectiveMmaINS1_35MainloopSm100TmaUmmaWarpSpecializedILi7ELi2ELi4ENS5_IJNS4_1CILi2EEESB_NSA_ILi1EEEEEEEENS5_IJNSA_ILi128EEESF_NSA_ILi64EEEEEENS_6half_tENS5_IJlSC_lEEESI_NS5_IJSC_llEEENS4_8TiledMMAINS4_8MMA_AtomIJNS4_26SM100_MMA_F16BF16_2x1SM_SSISI_SI_fLi128ELi128ELNS4_4UMMA5MajorE0ELSP_1ELNSO_7ScaleInE0ELSQ_0EEEEEENS4_6LayoutINS5_IJSC_SC_SC_EEENS5_IJNSA_ILi0EEESV_SV_EEEEENS5_IJNS4_10UnderscoreESY_SY_EEEEENS4_28SM100_TMA_2SM_LOAD_MULTICASTENS4_14ComposedLayoutINS4_7SwizzleILi3ELi4ELi3EEENS4_18smem_ptr_flag_bitsILi16EEENST_INS5_IJNSA_ILi8EEESG_EEENS5_IJSG_SC_EEEEEEEvNS4_8identityENS4_18SM100_TMA_2SM_LOADENS12_IS14_S16_NST_INS5_IJSG_S17_EEENS5_IJSC_SG_EEEEEEEvS1C_EENS_8epilogue10collective18CollectiveEpilogueINS1J_23Sm100TmaWarpSpecializedILi4ELi2ELi16ELb1ELb0EEEJNS5_IJSG_SF_SG_EEENS5_IJNST_ISG_SC_EENST_INS5_IJNSA_ILi16EEESB_EEES1F_EEEEESI_SJ_SI_SJ_NS1J_6fusion15FusionCallbacksIS1N_NS1U_17LinearCombinationISI_fSI_fLNS_15FloatRoundStyleE2EEES1O_S1T_JEEENS4_5SM1004TMEM4LOAD26SM100_TMEM_LOAD_32dp32b16xENS4_13SM90_TMA_LOADENS12_INS13_ILi1ELi4ELi3EEES16_NST_INS5_IJS17_S1Q_EEENS5_IJS1Q_SC_EEEEEEENS4_39AutoVectorizingCopyWithAssumedAlignmentILi128EEENS4_14SM90_TMA_STOREES29_S2B_S2B_EEEvvEEEEvNT_6ParamsE)
        /*0044*/ 	.word	0x00000000
.L_29:


//--------------------- .nv.compat                --------------------------
	.section	.nv.compat,"",@"SHT_CUDA_COMPAT_INFO"
	.align	4
        /*0000*/ 	.byte	0x02, 0x09, 0x01, 0x00, 0x02, 0x02, 0x02, 0x00, 0x02, 0x05, 0x05, 0x00, 0x03, 0x07, 0x01, 0x01
        /*0010*/ 	.byte	0x02, 0x03, 0x01, 0x00, 0x02, 0x06, 0x01, 0x00, 0x04, 0x0b, 0x08, 0x00, 0x09, 0x00, 0x00, 0x00
        /*0020*/ 	.byte	0x00, 0x00, 0x00, 0x00


//--------------------- .nv.info._ZN7cutlass13device_kernelINS_4gemm6kernel13GemmUniversalIN4cute5tupleIJiiiiEEENS1_10collective13CollectiveMmaINS1_35MainloopSm100TmaUmmaWarpSpecializedILi7ELi2ELi4ENS5_IJNS4_1CILi2EEESB_NSA_ILi1EEEEEEEENS5_IJNSA_ILi128EEESF_NSA_ILi64EEEEEENS_6half_tENS5_IJlSC_lEEESI_NS5_IJSC_llEEENS4_8TiledMMAINS4_8MMA_AtomIJNS4_26SM100_MMA_F16BF16_2x1SM_SSISI_SI_fLi128ELi128ELNS4_4UMMA5MajorE0ELSP_1ELNSO_7ScaleInE0ELSQ_0EEEEEENS4_6LayoutINS5_IJSC_SC_SC_EEENS5_IJNSA_ILi0EEESV_SV_EEEEENS5_IJNS4_10UnderscoreESY_SY_EEEEENS4_28SM100_TMA_2SM_LOAD_MULTICASTENS4_14ComposedLayoutINS4_7SwizzleILi3ELi4ELi3EEENS4_18smem_ptr_flag_bitsILi16EEENST_INS5_IJNSA_ILi8EEESG_EEENS5_IJSG_SC_EEEEEEEvNS4_8identityENS4_18SM100_TMA_2SM_LOADENS12_IS14_S16_NST_INS5_IJSG_S17_EEENS5_IJSC_SG_EEEEEEEvS1C_EENS_8epilogue10collective18CollectiveEpilogueINS1J_23Sm100TmaWarpSpecializedILi4ELi2ELi16ELb1ELb0EEEJNS5_IJSG_SF_SG_EEENS5_IJNST_ISG_SC_EENST_INS5_IJNSA_ILi16EEESB_EEES1F_EEEEESI_SJ_SI_SJ_NS1J_6fusion15FusionCallbacksIS1N_NS1U_17LinearCombinationISI_fSI_fLNS_15FloatRoundStyleE2EEES1O_S1T_JEEENS4_5SM1004TMEM4LOAD26SM100_TMEM_LOAD_32dp32b16xENS4_13SM90_TMA_LOADENS12_INS13_ILi1ELi4ELi3EEES16_NST_INS5_IJS17_S1Q_EEENS5_IJS1Q_SC_EEEEEEENS4_39AutoVectorizingCopyWithAssumedAlignmentILi128EEENS4_14SM90_TMA_STOREES29_S2B_S2B_EEEvvEEEEvNT_6ParamsE --------------------------
	.section	.nv.info._ZN7cutlass13device_kernelINS_4gemm6kernel13GemmUniversalIN4cute5tupleIJiiiiEEENS1_10collective13CollectiveMmaINS1_35MainloopSm100TmaUmmaWarpSpecializedILi7ELi2ELi4ENS5_IJNS4_1CILi2EEESB_NSA_ILi1EEEEEEEENS5_IJNSA_ILi128EEESF_NSA_ILi64EEEEEENS_6half_tENS5_IJlSC_lEEESI_NS5_IJSC_llEEENS4_8TiledMMAINS4_8MMA_AtomIJNS4_26SM100_MMA_F16BF16_2x1SM_SSISI_SI_fLi128ELi128ELNS4_4UMMA5MajorE0ELSP_1ELNSO_7ScaleInE0ELSQ_0EEEEEENS4_6LayoutINS5_IJSC_SC_SC_EEENS5_IJNSA_ILi0EEESV_SV_EEEEENS5_IJNS4_10UnderscoreESY_SY_EEEEENS4_28SM100_TMA_2SM_LOAD_MULTICASTENS4_14ComposedLayoutINS4_7SwizzleILi3ELi4ELi3EEENS4_18smem_ptr_flag_bitsILi16EEENST_INS5_IJNSA_ILi8EEESG_EEENS5_IJSG_SC_EEEEEEEvNS4_8identityENS4_18SM100_TMA_2SM_LOADENS12_IS14_S16_NST_INS5_IJSG_S17_EEENS5_IJSC_SG_EEEEEEEvS1C_EENS_8epilogue10collective18CollectiveEpilogueINS1J_23Sm100TmaWarpSpecializedILi4ELi2ELi16ELb1ELb0EEEJNS5_IJSG_SF_SG_EEENS5_IJNST_ISG_SC_EENST_INS5_IJNSA_ILi16EEESB_EEES1F_EEEEESI_SJ_SI_SJ_NS1J_6fusion15FusionCallbacksIS1N_NS1U_17LinearCombinationISI_fSI_fLNS_15FloatRoundStyleE2EEES1O_S1T_JEEENS4_5SM1004TMEM4LOAD26SM100_TMEM_LOAD_32dp32b16xENS4_13SM90_TMA_LOADENS12_INS13_ILi1ELi4ELi3EEES16_NST_INS5_IJS17_S1Q_EEENS5_IJS1Q_SC_EEEEEEENS4_39AutoVectorizingCopyWithAssumedAlignmentILi128EEENS4_14SM90_TMA_STOREES29_S2B_S2B_EEEvvEEEEvNT_6ParamsE,"",@"SHT_CUDA_INFO"
	.sectionflags	@""
	.align	4


	//----- nvinfo : EIATTR_CUDA_API_VERSION
	.align		4
        /*0000*/ 	.byte	0x04, 0x37
        /*0002*/ 	.short	(.L_31 - .L_30)
.L_30:
        /*0004*/ 	.word	0x00000082


	//----- nvinfo : EIATTR_KPARAM_INFO
	.align		4
.L_31:
        /*0008*/ 	.byte	0x04, 0x17
        /*000a*/ 	.short	(.L_33 - .L_32)
.L_32:
        /*000c*/ 	.word	0x00000000
        /*0010*/ 	.short	0x0000
        /*0012*/ 	.short	0x0000
        /*0014*/ 	.byte	0x00, 0xf0, 0x01, 0x20


	//----- nvinfo : EIATTR_AT_ENTRY_FRAGMENTS
	.align		4
.L_33:
        /*0018*/ 	.byte	0x04, 0x4f
        /*001a*/ 	.short	(.L_35 - .L_34)


	//   ....[0]....
.L_34:
        /*001c*/ 	.word	0x00000007


	//----- nvinfo : EIATTR_RESERVED_SMEM_USED
	.align		4
.L_35:
        /*0020*/ 	.byte	0x01, 0x41
	.zero		2


	//----- nvinfo : EIATTR_SPARSE_MMA_MASK
	.align		4
        /*0024*/ 	.byte	0x03, 0x50
        /*0026*/ 	.short	0x0000


	//----- nvinfo : EIATTR_TCGEN05_2CTA_USED
	.align		4
        /*0028*/ 	.byte	0x01, 0x52
	.zero		2


	//----- nvinfo : EIATTR_MAXREG_COUNT
	.align		4
        /*002c*/ 	.byte	0x03, 0x1b
        /*002e*/ 	.short	0x00ff


	//----- nvinfo : EIATTR_NUM_BARRIERS
	.align		4
        /*0030*/ 	.byte	0x02, 0x4c
        /*0032*/ 	.byte	0x07
	.zero		1


	//----- nvinfo : EIATTR_EXTERNS
	.align		4
        /*0034*/ 	.byte	0x04, 0x0f
        /*0036*/ 	.short	(.L_37 - .L_36)


	//   ....[0]....
	.align		4
.L_36:
        /*0038*/ 	.word	index@(__assertfail)


	//----- nvinfo : EIATTR_MERCURY_ISA_VERSION
	.align		4
.L_37:
        /*003c*/ 	.byte	0x03, 0x5f
        /*003e*/ 	.short	0x0101


	//----- nvinfo : EIATTR_INT_WARP_WIDE_INSTR_OFFSETS
	.align		4
        /*0040*/ 	.byte	0x04, 0x31
        /*0042*/ 	.short	(.L_39 - .L_38)


	//   ....[0]....
.L_38:
        /*0044*/ 	.word	0x00000dd0


	//   ....[1]....
        /*0048*/ 	.word	0x00000e70


	//   ....[2]....
        /*004c*/ 	.word	0x000044b0


	//   ....[3]....
        /*0050*/ 	.word	0x000044e0


	//   ....[4]....
        /*0054*/ 	.word	0x00004500


	//   ....[5]....
        /*0058*/ 	.word	0x00005040


	//   ....[6]....
        /*005c*/ 	.word	0x000050e0


	//   ....[7]....
        /*0060*/ 	.word	0x000051a0


	//   ....[8]....
        /*0064*/ 	.word	0x00005210


	//   ....[9]....
        /*0068*/ 	.word	0x000052d0


	//   ....[10]....
        /*006c*/ 	.word	0x00005370


	//   ....[11]....
        /*0070*/ 	.word	0x000053e0


	//   ....[12]....
        /*0074*/ 	.word	0x000054a0


	//   ....[13]....
        /*0078*/ 	.word	0x00005540


	//   ....[14]....
        /*007c*/ 	.word	0x000055e0


	//   ....[15]....
        /*0080*/ 	.word	0x000056d0


	//   ....[16]....
        /*0084*/ 	.word	0x000057a0


	//----- nvinfo : EIATTR_COOP_GROUP_MASK_REGIDS
	.align		4
.L_39:
        /*0088*/ 	.byte	0x04, 0x29
        /*008a*/ 	.short	(.L_41 - .L_40)


	//   ....[0]....
.L_40:
        /*008c*/ 	.word	0xffffffff


	//   ....[1]....
        /*0090*/ 	.word	0xffffffff


	//   ....[2]....
        /*0094*/ 	.word	0xffffffff


	//   ....[3]....
        /*0098*/ 	.word	0xffffffff


	//   ....[4]....
        /*009c*/ 	.word	0xffffffff


	//   ....[5]....
        /*00a0*/ 	.word	0xffffffff


	//   ....[6]....
        /*00a4*/ 	.word	0xffffffff


	//   ....[7]....
        /*00a8*/ 	.word	0xffffffff


	//   ....[8]....
        /*00ac*/ 	.word	0xffffffff


	//   ....[9]....
        /*00b0*/ 	.word	0xffffffff


	//   ....[10]....
        /*00b4*/ 	.word	0xffffffff


	//   ....[11]....
        /*00b8*/ 	.word	0xffffffff


	//   ....[12]....
        /*00bc*/ 	.word	0xffffffff


	//   ....[13]....
        /*00c0*/ 	.word	0xffffffff


	//----- nvinfo : EIATTR_COOP_GROUP_INSTR_OFFSETS
	.align		4
.L_41:
        /*00c4*/ 	.byte	0x04, 0x28
        /*00c6*/ 	.short	(.L_43 - .L_42)


	//   ....[0]....
.L_42:
        /*00c8*/ 	.word	0x000000b0


	//   ....[1]....
        /*00cc*/ 	.word	0x00000520


	//   ....[2]....
        /*00d0*/ 	.word	0x00000740


	//   ....[3]....
        /*00d4*/ 	.word	0x000008d0


	//   ....[4]....
        /*00d8*/ 	.word	0x000009c0


	//   ....[5]....
        /*00dc*/ 	.word	0x00000b20


	//   ....[6]....
        /*00e0*/ 	.word	0x00000cb0


	//   ....[7]....
        /*00e4*/ 	.word	0x00000ef0


	//   ....[8]....
        /*00e8*/ 	.word	0x00002240


	//   ....[9]....
        /*00ec*/ 	.word	0x000032a0


	//   ....[10]....
        /*00f0*/ 	.word	0x00003770


	//   ....[11]....
        /*00f4*/ 	.word	0x000037a0


	//   ....[12]....
        /*00f8*/ 	.word	0x000043b0


	//   ....[13]....
        /*00fc*/ 	.word	0x000045c0


	//----- nvinfo : EIATTR_VRC_CTA_INIT_COUNT
	.align		4
.L_43:
        /*0100*/ 	.byte	0x02, 0x4a
        /*0102*/ 	.byte	0x80
	.zero		1


	//----- nvinfo : EIATTR_SYSCALL_OFFSETS
	.align		4
        /*0104*/ 	.byte	0x04, 0x46
        /*0106*/ 	.short	(.L_45 - .L_44)


	//   ....[0]....
.L_44:
        /*0108*/ 	.word	0x00006340


	//   ....[1]....
        /*010c*/ 	.word	0x00006430


	//   ....[2]....
        /*0110*/ 	.word	0x00006bd0


	//   ....[3]....
        /*0114*/ 	.word	0x00007500


	//   ....[4]....
        /*0118*/ 	.word	0x00007dd0


	//   ....[5]....
        /*011c*/ 	.word	0x000086a0


	//----- nvinfo : EIATTR_MBARRIER_INSTR_OFFSETS
	.align		4
.L_45:
        /*0120*/ 	.byte	0x04, 0x39
        /*0122*/ 	.short	(.L_47 - .L_46)


	//   ....[0]....
.L_46:
        /*0124*/ 	.word	0x00000650
        /*0128*/ 	.word	0x000000ff
        /*012c*/ 	.word	0x00000000
        /*0130*/ 	.short	0x0100
        /*0132*/ 	.byte	0x04
	.zero		1


	//   ....[1]....
        /*0134*/ 	.word	0x00000660
        /*0138*/ 	.word	0x000000ff
        /*013c*/ 	.word	0x00000038
        /*0140*/ 	.short	0x0100
        /*0142*/ 	.byte	0x04
	.zero		1


	//   ....[2]....
        /*0144*/ 	.word	0x00000670
        /*0148*/ 	.word	0x000000ff
        /*014c*/ 	.word	0x00000008
        /*0150*/ 	.short	0x0100
        /*0152*/ 	.byte	0x04
	.zero		1


	//   ....[3]....
        /*0154*/ 	.word	0x00000680
        /*0158*/ 	.word	0x000000ff
        /*015c*/ 	.word	0x00000040
        /*0160*/ 	.short	0x0100
        /*0162*/ 	.byte	0x04
	.zero		1


	//   ....[4]....
        /*0164*/ 	.word	0x00000690
        /*0168*/ 	.word	0x000000ff
        /*016c*/ 	.word	0x00000010
        /*0170*/ 	.short	0x0100
        /*0172*/ 	.byte	0x04
	.zero		1


	//   ....[5]....
        /*0174*/ 	.word	0x000006a0
        /*0178*/ 	.word	0x000000ff
        /*017c*/ 	.word	0x00000048
        /*0180*/ 	.short	0x0100
        /*0182*/ 	.byte	0x04
	.zero		1


	//   ....[6]....
        /*0184*/ 	.word	0x000006b0
        /*0188*/ 	.word	0x000000ff
        /*018c*/ 	.word	0x00000018
        /*0190*/ 	.short	0x0100
        /*0192*/ 	.byte	0x04
	.zero		1


	//   ....[7]....
        /*0194*/ 	.word	0x000006c0
        /*0198*/ 	.word	0x000000ff
        /*019c*/ 	.word	0x00000050
        /*01a0*/ 	.short	0x0100
        /*01a2*/ 	.byte	0x04
	.zero		1


	//   ....[8]....
        /*01a4*/ 	.word	0x000006d0
        /*01a8*/ 	.word	0x000000ff
        /*01ac*/ 	.word	0x00000020
        /*01b0*/ 	.short	0x0100
        /*01b2*/ 	.byte	0x04
	.zero		1


	//   ....[9]....
        /*01b4*/ 	.word	0x000006e0
        /*01b8*/ 	.word	0x000000ff
        /*01bc*/ 	.word	0x00000058
        /*01c0*/ 	.short	0x0100
        /*01c2*/ 	.byte	0x04
	.zero		1


	//   ....[10]....
        /*01c4*/ 	.word	0x000006f0
        /*01c8*/ 	.word	0x000000ff
        /*01cc*/ 	.word	0x00000028
        /*01d0*/ 	.short	0x0100
        /*01d2*/ 	.byte	0x04
	.zero		1


	//   ....[11]....
        /*01d4*/ 	.word	0x00000700
        /*01d8*/ 	.word	0x000000ff
        /*01dc*/ 	.word	0x00000060
        /*01e0*/ 	.short	0x0100
        /*01e2*/ 	.byte	0x04
	.zero		1


	//   ....[12]....
        /*01e4*/ 	.word	0x00000710
        /*01e8*/ 	.word	0x000000ff
        /*01ec*/ 	.word	0x00000030
        /*01f0*/ 	.short	0x0100
        /*01f2*/ 	.byte	0x04
	.zero		1


	//   ....[13]....
        /*01f4*/ 	.word	0x00000720
        /*01f8*/ 	.word	0x000000ff
        /*01fc*/ 	.word	0x00000068
        /*0200*/ 	.short	0x0100
        /*0202*/ 	.byte	0x04
	.zero		1


	//   ....[14]....
        /*0204*/ 	.word	0x00000840
        /*0208*/ 	.word	0x000000ff
        /*020c*/ 	.word	0x00000070
        /*0210*/ 	.short	0x0100
        /*0212*/ 	.byte	0x04
	.zero		1


	//   ....[15]....
        /*0214*/ 	.word	0x00000850
        /*0218*/ 	.word	0x000000ff
        /*021c*/ 	.word	0x00000090
        /*0220*/ 	.short	0x0100
        /*0222*/ 	.byte	0x04
	.zero		1


	//   ....[16]....
        /*0224*/ 	.word	0x00000860
        /*0228*/ 	.word	0x000000ff
        /*022c*/ 	.word	0x00000078
        /*0230*/ 	.short	0x0100
        /*0232*/ 	.byte	0x04
	.zero		1


	//   ....[17]....
        /*0234*/ 	.word	0x00000870
        /*0238*/ 	.word	0x000000ff
        /*023c*/ 	.word	0x00000098
        /*0240*/ 	.short	0x0100
        /*0242*/ 	.byte	0x04
	.zero		1


	//   ....[18]....
        /*0244*/ 	.word	0x00000880
        /*0248*/ 	.word	0x000000ff
        /*024c*/ 	.word	0x00000080
        /*0250*/ 	.short	0x0100
        /*0252*/ 	.byte	0x04
	.zero		1


	//   ....[19]....
        /*0254*/ 	.word	0x00000890
        /*0258*/ 	.word	0x000000ff
        /*025c*/ 	.word	0x000000a0
        /*0260*/ 	.short	0x0100
        /*0262*/ 	.byte	0x04
	.zero		1


	//   ....[20]....
        /*0264*/ 	.word	0x000008a0
        /*0268*/ 	.word	0x000000ff
        /*026c*/ 	.word	0x00000088
        /*0270*/ 	.short	0x0100
        /*0272*/ 	.byte	0x04
	.zero		1


	//   ....[21]....
        /*0274*/ 	.word	0x000008b0
        /*0278*/ 	.word	0x000000ff
        /*027c*/ 	.word	0x000000a8
        /*0280*/ 	.short	0x0100
        /*0282*/ 	.byte	0x04
	.zero		1


	//   ....[22]....
        /*0284*/ 	.word	0x00000990
        /*0288*/ 	.word	0x000000ff
        /*028c*/ 	.word	0x000000b0
        /*0290*/ 	.short	0x0100
        /*0292*/ 	.byte	0x06
	.zero		1


	//   ....[23]....
        /*0294*/ 	.word	0x000009a0
        /*0298*/ 	.word	0x000000ff
        /*029c*/ 	.word	0x000000b8
        /*02a0*/ 	.short	0x0100
        /*02a2*/ 	.byte	0x06
	.zero		1


	//   ....[24]....
        /*02a4*/ 	.word	0x00000ad0
        /*02a8*/ 	.word	0x000000ff
        /*02ac*/ 	.word	0x000000c0
        /*02b0*/ 	.short	0x0100
        /*02b2*/ 	.byte	0x06
	.zero		1


	//   ....[25]....
        /*02b4*/ 	.word	0x00000ae0
        /*02b8*/ 	.word	0x000000ff
        /*02bc*/ 	.word	0x000000d0
        /*02c0*/ 	.short	0x0100
        /*02c2*/ 	.byte	0x06
	.zero		1


	//   ....[26]....
        /*02c4*/ 	.word	0x00000af0
        /*02c8*/ 	.word	0x000000ff
        /*02cc*/ 	.word	0x000000c8
        /*02d0*/ 	.short	0x0100
        /*02d2*/ 	.byte	0x06
	.zero		1


	//   ....[27]....
        /*02d4*/ 	.word	0x00000b00
        /*02d8*/ 	.word	0x000000ff
        /*02dc*/ 	.word	0x000000d8
        /*02e0*/ 	.short	0x0100
        /*02e2*/ 	.byte	0x06
	.zero		1


	//   ....[28]....
        /*02e4*/ 	.word	0x00000c20
        /*02e8*/ 	.word	0x000000ff
        /*02ec*/ 	.word	0x000000e0
        /*02f0*/ 	.short	0x0100
        /*02f2*/ 	.byte	0x04
	.zero		1


	//   ....[29]....
        /*02f4*/ 	.word	0x00000c30
        /*02f8*/ 	.word	0x000000ff
        /*02fc*/ 	.word	0x00000100
        /*0300*/ 	.short	0x0100
        /*0302*/ 	.byte	0x04
	.zero		1


	//   ....[30]....
        /*0304*/ 	.word	0x00000c40
        /*0308*/ 	.word	0x000000ff
        /*030c*/ 	.word	0x000000e8
        /*0310*/ 	.short	0x0100
        /*0312*/ 	.byte	0x04
	.zero		1


	//   ....[31]....
        /*0314*/ 	.word	0x00000c50
        /*0318*/ 	.word	0x000000ff
        /*031c*/ 	.word	0x00000108
        /*0320*/ 	.short	0x0100
        /*0322*/ 	.byte	0x04
	.zero		1


	//   ....[32]....
        /*0324*/ 	.word	0x00000c60
        /*0328*/ 	.word	0x000000ff
        /*032c*/ 	.word	0x000000f0
        /*0330*/ 	.short	0x0100
        /*0332*/ 	.byte	0x04
	.zero		1


	//   ....[33]....
        /*0334*/ 	.word	0x00000c70
        /*0338*/ 	.word	0x000000ff
        /*033c*/ 	.word	0x00000110
        /*0340*/ 	.short	0x0100
        /*0342*/ 	.byte	0x04
	.zero		1


	//   ....[34]....
        /*0344*/ 	.word	0x00000c80
        /*0348*/ 	.word	0x000000ff
        /*034c*/ 	.word	0x000000f8
        /*0350*/ 	.short	0x0100
        /*0352*/ 	.byte	0x04
	.zero		1


	//   ....[35]....
        /*0354*/ 	.word	0x00000c90
        /*0358*/ 	.word	0x000000ff
        /*035c*/ 	.word	0x00000118
        /*0360*/ 	.short	0x0100
        /*0362*/ 	.byte	0x04
	.zero		1


	//   ....[36]....
        /*0364*/ 	.word	0x00000d80
        /*0368*/ 	.word	0x000000ff
        /*036c*/ 	.word	0x00000120
        /*0370*/ 	.short	0x0100
        /*0372*/ 	.byte	0x04
	.zero		1


	//   ....[37]....
        /*0374*/ 	.word	0x00000d90
        /*0378*/ 	.word	0x000000ff
        /*037c*/ 	.word	0x00000130
        /*0380*/ 	.short	0x0100
        /*0382*/ 	.byte	0x04
	.zero		1


	//   ....[38]....
        /*0384*/ 	.word	0x00000da0
        /*0388*/ 	.word	0x000000ff
        /*038c*/ 	.word	0x00000128
        /*0390*/ 	.short	0x0100
        /*0392*/ 	.byte	0x04
	.zero		1


	//   ....[39]....
        /*0394*/ 	.word	0x00000db0
        /*0398*/ 	.word	0x000000ff
        /*039c*/ 	.word	0x00000138
        /*03a0*/ 	.short	0x0100
        /*03a2*/ 	.byte	0x04
	.zero		1


	//   ....[40]....
        /*03a4*/ 	.word	0x00000eb0
        /*03a8*/ 	.word	0x000000ff
        /*03ac*/ 	.word	0x00000140
        /*03b0*/ 	.short	0x0100
        /*03b2*/ 	.byte	0x06
	.zero		1


	//   ....[41]....
        /*03b4*/ 	.word	0x00001a60
        /*03b8*/ 	.word	0x00000000
        /*03bc*/ 	.word	0x00000130
        /*03c0*/ 	.short	0x010a
        /*03c2*/ 	.byte	0xff
	.zero		1


	//   ....[42]....
        /*03c4*/ 	.word	0x00001a90
        /*03c8*/ 	.word	0x00000000
        /*03cc*/ 	.word	0x00000120
        /*03d0*/ 	.short	0x0101
        /*03d2*/ 	.byte	0xff
	.zero		1


	//   ....[43]....
        /*03d4*/ 	.word	0x00001b50
        /*03d8*/ 	.word	0x000000ff
        /*03dc*/ 	.word	0x00000038
        /*03e0*/ 	.short	0x010a
        /*03e2*/ 	.byte	0x04
	.zero		1


	//   ....[44]....
        /*03e4*/ 	.word	0x00001c20
        /*03e8*/ 	.word	0x000000ff
        /*03ec*/ 	.word	0x00000038
        /*03f0*/ 	.short	0x010a
        /*03f2*/ 	.byte	0x21
	.zero		1


	//   ....[45]....
        /*03f4*/ 	.word	0x00001dd0
        /*03f8*/ 	.word	0x000000ff
        /*03fc*/ 	.word	0x00000038
        /*0400*/ 	.short	0x010a
        /*0402*/ 	.byte	0x05
	.zero		1


	//   ....[46]....
        /*0404*/ 	.word	0x00001ee0
        /*0408*/ 	.word	0x000000ff
        /*040c*/ 	.word	0x000000b8
        /*0410*/ 	.short	0x0101
        /*0412*/ 	.byte	0x06
	.zero		1


	//   ....[47]....
        /*0414*/ 	.word	0x00001f00
        /*0418*/ 	.word	0x000000ff
        /*041c*/ 	.word	0x00000038
        /*0420*/ 	.short	0x010a
        /*0422*/ 	.byte	0x04
	.zero		1


	//   ....[48]....
        /*0424*/ 	.word	0x00001f80
        /*0428*/ 	.word	0x000000ff
        /*042c*/ 	.word	0x00000038
        /*0430*/ 	.short	0x010a
        /*0432*/ 	.byte	0x11
	.zero		1


	//   ....[49]....
        /*0434*/ 	.word	0x00002110
        /*0438*/ 	.word	0x000000ff
        /*043c*/ 	.word	0x00000038
        /*0440*/ 	.short	0x010a
        /*0442*/ 	.byte	0x05
	.zero		1


	//   ....[50]....
        /*0444*/ 	.word	0x00002270
        /*0448*/ 	.word	0x00000003
        /*044c*/ 	.word	0x000000c0
        /*0450*/ 	.short	0x010a
        /*0452*/ 	.byte	0xff
	.zero		1


	//   ....[51]....
        /*0454*/ 	.word	0x000023c0
        /*0458*/ 	.word	0x00000000
        /*045c*/ 	.word	0x00000000
        /*0460*/ 	.short	0x0101
        /*0462*/ 	.byte	0xff
	.zero		1


	//   ....[52]....
        /*0464*/ 	.word	0x00002970
        /*0468*/ 	.word	0x000000ff
        /*046c*/ 	.word	0x00000000
        /*0470*/ 	.short	0x010a
        /*0472*/ 	.byte	0x04
	.zero		1


	//   ....[53]....
        /*0474*/ 	.word	0x00002a00
        /*0478*/ 	.word	0x000000ff
        /*047c*/ 	.word	0x00000000
        /*0480*/ 	.short	0x010a
        /*0482*/ 	.byte	0x05
	.zero		1


	//   ....[54]....
        /*0484*/ 	.word	0x00002a90
        /*0488*/ 	.word	0x000000ff
        /*048c*/ 	.word	0x00000000
        /*0490*/ 	.short	0x010a
        /*0492*/ 	.byte	0x05
	.zero		1


	//   ....[55]....
        /*0494*/ 	.word	0x00002b20
        /*0498*/ 	.word	0x000000ff
        /*049c*/ 	.word	0x00000000
        /*04a0*/ 	.short	0x010a
        /*04a2*/ 	.byte	0x05
	.zero		1


	//   ....[56]....
        /*04a4*/ 	.word	0x00002bb0
        /*04a8*/ 	.word	0x000000ff
        /*04ac*/ 	.word	0x00000000
        /*04b0*/ 	.short	0x010a
        /*04b2*/ 	.byte	0x05
	.zero		1


	//   ....[57]....
        /*04b4*/ 	.word	0x00002c40
        /*04b8*/ 	.word	0x000000ff
        /*04bc*/ 	.word	0x00000000
        /*04c0*/ 	.short	0x010a
        /*04c2*/ 	.byte	0x05
	.zero		1


	//   ....[58]....
        /*04c4*/ 	.word	0x00002ce0
        /*04c8*/ 	.word	0x00000000
        /*04cc*/ 	.word	0x00000000
        /*04d0*/ 	.short	0x010a
        /*04d2*/ 	.byte	0xff
	.zero		1


	//   ....[59]....
        /*04d4*/ 	.word	0x00002e00
        /*04d8*/ 	.word	0x00000002
        /*04dc*/ 	.word	0x00000120
        /*04e0*/ 	.short	0x010a
        /*04e2*/ 	.byte	0xff
	.zero		1


	//   ....[60]....
        /*04e4*/ 	.word	0x00002e70
        /*04e8*/ 	.word	0x00000002
        /*04ec*/ 	.word	0x00000000
        /*04f0*/ 	.short	0x0101
        /*04f2*/ 	.byte	0xff
	.zero		1


	//   ....[61]....
        /*04f4*/ 	.word	0x00002e90
        /*04f8*/ 	.word	0x000000ff
        /*04fc*/ 	.word	0x000000d0
        /*0500*/ 	.short	0x010a
        /*0502*/ 	.byte	0x04
	.zero		1


	//   ....[62]....
        /*0504*/ 	.word	0x00002fb0
        /*0508*/ 	.word	0x00000002
        /*050c*/ 	.word	0x000000c0
        /*0510*/ 	.short	0x010a
        /*0512*/ 	.byte	0xff
	.zero		1


	//   ....[63]....
        /*0514*/ 	.word	0x000030b0
        /*0518*/ 	.word	0x00000002
        /*051c*/ 	.word	0x00000000
        /*0520*/ 	.short	0x0101
        /*0522*/ 	.byte	0xff
	.zero		1


	//   ....[64]....
        /*0524*/ 	.word	0x00003140
        /*0528*/ 	.word	0x000000ff
        /*052c*/ 	.word	0x000000d0
        /*0530*/ 	.short	0x0106
        /*0532*/ 	.byte	0x04
	.zero		1


	//   ....[65]....
        /*0534*/ 	.word	0x00003160
        /*0538*/ 	.word	0x000000ff
        /*053c*/ 	.word	0x000000d0
        /*0540*/ 	.short	0x010a
        /*0542*/ 	.byte	0x04
	.zero		1


	//   ....[66]....
        /*0544*/ 	.word	0x000031f0
        /*0548*/ 	.word	0x000000ff
        /*054c*/ 	.word	0x000000d0
        /*0550*/ 	.short	0x0106
        /*0552*/ 	.byte	0x07
	.zero		1


	//   ....[67]....
        /*0554*/ 	.word	0x00003230
        /*0558*/ 	.word	0x00000000
        /*055c*/ 	.word	0x000000d0
        /*0560*/ 	.short	0x010a
        /*0562*/ 	.byte	0xff
	.zero		1


	//   ....[68]....
        /*0564*/ 	.word	0x00003470
        /*0568*/ 	.word	0x000000ff
        /*056c*/ 	.word	0x00000008
        /*0570*/ 	.short	0x010a
        /*0572*/ 	.byte	0x05
	.zero		1


	//   ....[69]....
        /*0574*/ 	.word	0x00003490
        /*0578*/ 	.word	0x000000ff
        /*057c*/ 	.word	0x00000008
        /*0580*/ 	.short	0x010a
        /*0582*/ 	.byte	0x05
	.zero		1


	//   ....[70]....
        /*0584*/ 	.word	0x00003620
        /*0588*/ 	.word	0x000000ff
        /*058c*/ 	.word	0x00000008
        /*0590*/ 	.short	0x010a
        /*0592*/ 	.byte	0x05
	.zero		1


	//   ....[71]....
        /*0594*/ 	.word	0x00003640
        /*0598*/ 	.word	0x000000ff
        /*059c*/ 	.word	0x00000008
        /*05a0*/ 	.short	0x010a
        /*05a2*/ 	.byte	0x05
	.zero		1


	//   ....[72]....
        /*05a4*/ 	.word	0x00003700
        /*05a8*/ 	.word	0x000000ff
        /*05ac*/ 	.word	0x00000000
        /*05b0*/ 	.short	0x0101
        /*05b2*/ 	.byte	0x04
	.zero		1


	//   ....[73]....
        /*05b4*/ 	.word	0x00003a30
        /*05b8*/ 	.word	0x00000000
        /*05bc*/ 	.word	0x000000c0
        /*05c0*/ 	.short	0x010a
        /*05c2*/ 	.byte	0xff
	.zero		1


	//   ....[74]....
        /*05c4*/ 	.word	0x00003af0
        /*05c8*/ 	.word	0x00000000
        /*05cc*/ 	.word	0x00000000
        /*05d0*/ 	.short	0x0101
        /*05d2*/ 	.byte	0xff
	.zero		1


	//   ....[75]....
        /*05d4*/ 	.word	0x00003bb0
        /*05d8*/ 	.word	0x000000ff
        /*05dc*/ 	.word	0x00000000
        /*05e0*/ 	.short	0x010a
        /*05e2*/ 	.byte	0x04
	.zero		1


	//   ....[76]....
        /*05e4*/ 	.word	0x00003bc0
        /*05e8*/ 	.word	0x000000ff
        /*05ec*/ 	.word	0x00000100
        /*05f0*/ 	.short	0x010a
        /*05f2*/ 	.byte	0x1f
	.zero		1


	//   ....[77]....
        /*05f4*/ 	.word	0x00003c70
        /*05f8*/ 	.word	0x000000ff
        /*05fc*/ 	.word	0x00000000
        /*0600*/ 	.short	0x010a
        /*0602*/ 	.byte	0x05
	.zero		1


	//   ....[78]....
        /*0604*/ 	.word	0x00003da0
        /*0608*/ 	.word	0x000000ff
        /*060c*/ 	.word	0x00000000
        /*0610*/ 	.short	0x010a
        /*0612*/ 	.byte	0x04
	.zero		1


	//   ....[79]....
        /*0614*/ 	.word	0x000040a0
        /*0618*/ 	.word	0x000000ff
        /*061c*/ 	.word	0x00000000
        /*0620*/ 	.short	0x010a
        /*0622*/ 	.byte	0x04
	.zero		1


	//   ....[80]....
        /*0624*/ 	.word	0x00004130
        /*0628*/ 	.word	0x000000ff
        /*062c*/ 	.word	0x00000000
        /*0630*/ 	.short	0x010a
        /*0632*/ 	.byte	0x05
	.zero		1


	//   ....[81]....
        /*0634*/ 	.word	0x000041c0
        /*0638*/ 	.word	0x000000ff
        /*063c*/ 	.word	0x00000000
        /*0640*/ 	.short	0x010a
        /*0642*/ 	.byte	0x05
	.zero		1


	//   ....[82]....
        /*0644*/ 	.word	0x00004260
        /*0648*/ 	.word	0x00000000
        /*064c*/ 	.word	0x00000000
        /*0650*/ 	.short	0x010a
        /*0652*/ 	.byte	0xff
	.zero		1


	//   ....[83]....
        /*0654*/ 	.word	0x000042a0
        /*0658*/ 	.word	0x00000000
        /*065c*/ 	.word	0x00000000
        /*0660*/ 	.short	0x010a
        /*0662*/ 	.byte	0xff
	.zero		1


	//   ....[84]....
        /*0664*/ 	.word	0x00004310
        /*0668*/ 	.word	0x000000ff
        /*066c*/ 	.word	0x00000000
        /*0670*/ 	.short	0x0101
        /*0672*/ 	.byte	0x04
	.zero		1


	//   ....[85]....
        /*0674*/ 	.word	0x00004350
        /*0678*/ 	.word	0x000000ff
        /*067c*/ 	.word	0x00000140
        /*0680*/ 	.short	0x010a
        /*0682*/ 	.byte	0x1a
	.zero		1


	//   ....[86]....
        /*0684*/ 	.word	0x000043a0
        /*0688*/ 	.word	0x000000ff
        /*068c*/ 	.word	0x00000000
        /*0690*/ 	.short	0x0101
        /*0692*/ 	.byte	0x04
	.zero		1


	//   ....[87]....
        /*0694*/ 	.word	0x00004840
        /*0698*/ 	.word	0x0000000c
        /*069c*/ 	.word	0x000000c0
        /*06a0*/ 	.short	0x010a
        /*06a2*/ 	.byte	0xff
	.zero		1


	//   ....[88]....
        /*06a4*/ 	.word	0x000049b0
        /*06a8*/ 	.word	0x00000000
        /*06ac*/ 	.word	0x00000000
        /*06b0*/ 	.short	0x0101
        /*06b2*/ 	.byte	0xff
	.zero		1


	//   ....[89]....
        /*06b4*/ 	.word	0x00004e40
        /*06b8*/ 	.word	0x000000ff
        /*06bc*/ 	.word	0x000000b8
        /*06c0*/ 	.short	0x010a
        /*06c2*/ 	.byte	0x15
	.zero		1


	//   ....[90]....
        /*06c4*/ 	.word	0x00004fc0
        /*06c8*/ 	.word	0x000000ff
        /*06cc*/ 	.word	0x00000090
        /*06d0*/ 	.short	0x010a
        /*06d2*/ 	.byte	0x15
	.zero		1


	//   ....[91]....
        /*06d4*/ 	.word	0x000051c0
        /*06d8*/ 	.word	0x000000ff
        /*06dc*/ 	.word	0x00000070
        /*06e0*/ 	.short	0x010b
        /*06e2*/ 	.byte	0x15
	.zero		1


	//   ....[92]....
        /*06e4*/ 	.word	0x000051d0
        /*06e8*/ 	.word	0x000000ff
        /*06ec*/ 	.word	0x00000000
        /*06f0*/ 	.short	0x0101
        /*06f2*/ 	.byte	0x06
	.zero		1


	//   ....[93]....
        /*06f4*/ 	.word	0x000051e0
        /*06f8*/ 	.word	0x000000ff
        /*06fc*/ 	.word	0x00000098
        /*0700*/ 	.short	0x010a
        /*0702*/ 	.byte	0x15
	.zero		1


	//   ....[94]....
        /*0704*/ 	.word	0x00005390
        /*0708*/ 	.word	0x000000ff
        /*070c*/ 	.word	0x00000078
        /*0710*/ 	.short	0x010b
        /*0712*/ 	.byte	0x15
	.zero		1


	//   ....[95]....
        /*0714*/ 	.word	0x000053a0
        /*0718*/ 	.word	0x000000ff
        /*071c*/ 	.word	0x00000000
        /*0720*/ 	.short	0x0101
        /*0722*/ 	.byte	0x06
	.zero		1


	//   ....[96]....
        /*0724*/ 	.word	0x000053b0
        /*0728*/ 	.word	0x000000ff
        /*072c*/ 	.word	0x000000a0
        /*0730*/ 	.short	0x010a
        /*0732*/ 	.byte	0x15
	.zero		1


	//   ....[97]....
        /*0734*/ 	.word	0x00005560
        /*0738*/ 	.word	0x000000ff
        /*073c*/ 	.word	0x00000080
        /*0740*/ 	.short	0x010b
        /*0742*/ 	.byte	0x15
	.zero		1


	//   ....[98]....
        /*0744*/ 	.word	0x00005570
        /*0748*/ 	.word	0x000000ff
        /*074c*/ 	.word	0x00000000
        /*0750*/ 	.short	0x0101
        /*0752*/ 	.byte	0x06
	.zero		1


	//   ....[99]....
        /*0754*/ 	.word	0x00005580
        /*0758*/ 	.word	0x000000ff
        /*075c*/ 	.word	0x000000a8
        /*0760*/ 	.short	0x010a
        /*0762*/ 	.byte	0x15
	.zero		1


	//   ....[100]....
        /*0764*/ 	.word	0x000057c0
        /*0768*/ 	.word	0x000000ff
        /*076c*/ 	.word	0x00000088
        /*0770*/ 	.short	0x010b
        /*0772*/ 	.byte	0x15
	.zero		1


	//   ....[101]....
        /*0774*/ 	.word	0x000057d0
        /*0778*/ 	.word	0x000000ff
        /*077c*/ 	.word	0x00000000
        /*0780*/ 	.short	0x0101
        /*0782*/ 	.byte	0x25
	.zero		1


	//   ....[102]....
        /*0784*/ 	.word	0x00005810
        /*0788*/ 	.word	0x000000ff
        /*078c*/ 	.word	0x00000090
        /*0790*/ 	.short	0x010a
        /*0792*/ 	.byte	0x15
	.zero		1


	//   ....[103]....
        /*0794*/ 	.word	0x00005830
        /*0798*/ 	.word	0x000000ff
        /*079c*/ 	.word	0x00000098
        /*07a0*/ 	.short	0x010a
        /*07a2*/ 	.byte	0x15
	.zero		1


	//   ....[104]....
        /*07a4*/ 	.word	0x00005850
        /*07a8*/ 	.word	0x000000ff
        /*07ac*/ 	.word	0x000000a0
        /*07b0*/ 	.short	0x010a
        /*07b2*/ 	.byte	0x15
	.zero		1


	//   ....[105]....
        /*07b4*/ 	.word	0x00005890
        /*07b8*/ 	.word	0x00000000
        /*07bc*/ 	.word	0x000000a8
        /*07c0*/ 	.short	0x010a
        /*07c2*/ 	.byte	0xff
	.zero		1


	//   ....[106]....
        /*07c4*/ 	.word	0x00005bd0
        /*07c8*/ 	.word	0x00000003
        /*07cc*/ 	.word	0x000000c0
        /*07d0*/ 	.short	0x010a
        /*07d2*/ 	.byte	0xff
	.zero		1


	//   ....[107]....
        /*07d4*/ 	.word	0x00005d50
        /*07d8*/ 	.word	0x00000000
        /*07dc*/ 	.word	0x00000000
        /*07e0*/ 	.short	0x0101
        /*07e2*/ 	.byte	0xff
	.zero		1


	//   ....[108]....
        /*07e4*/ 	.word	0x00006890
        /*07e8*/ 	.word	0x000000ff
        /*07ec*/ 	.word	0x00000070
        /*07f0*/ 	.short	0x010a
        /*07f2*/ 	.byte	0x2b
	.zero		1


	//   ....[109]....
        /*07f4*/ 	.word	0x000068d0
        /*07f8*/ 	.word	0x00000035
        /*07fc*/ 	.word	0x000000e0
        /*0800*/ 	.short	0x010a
        /*0802*/ 	.byte	0xff
	.zero		1


	//   ....[110]....
        /*0804*/ 	.word	0x000069e0
        /*0808*/ 	.word	0x000000ff
        /*080c*/ 	.word	0x00000070
        /*0810*/ 	.short	0x010a
        /*0812*/ 	.byte	0x2b
	.zero		1


	//   ....[111]....
        /*0814*/ 	.word	0x00006ab0
        /*0818*/ 	.word	0x00000035
        /*081c*/ 	.word	0x000000e0
        /*0820*/ 	.short	0x010a
        /*0822*/ 	.byte	0xff
	.zero		1


	//   ....[112]....
        /*0824*/ 	.word	0x00007270
        /*0828*/ 	.word	0x00000000
        /*082c*/ 	.word	0x00000000
        /*0830*/ 	.short	0x0101
        /*0832*/ 	.byte	0xff
	.zero		1


	//   ....[113]....
        /*0834*/ 	.word	0x00007280
        /*0838*/ 	.word	0x00000002
        /*083c*/ 	.word	0x00000070
        /*0840*/ 	.short	0x010a
        /*0842*/ 	.byte	0xff
	.zero		1


	//   ....[114]....
        /*0844*/ 	.word	0x00007340
        /*0848*/ 	.word	0x00000002
        /*084c*/ 	.word	0x00000070
        /*0850*/ 	.short	0x010a
        /*0852*/ 	.byte	0xff
	.zero		1


	//   ....[115]....
        /*0854*/ 	.word	0x00007b40
        /*0858*/ 	.word	0x00000000
        /*085c*/ 	.word	0x00000000
        /*0860*/ 	.short	0x0101
        /*0862*/ 	.byte	0xff
	.zero		1


	//   ....[116]....
        /*0864*/ 	.word	0x00007b60
        /*0868*/ 	.word	0x00000002
        /*086c*/ 	.word	0x00000070
        /*0870*/ 	.short	0x010a
        /*0872*/ 	.byte	0xff
	.zero		1


	//   ....[117]....
        /*0874*/ 	.word	0x00007c10
        /*0878*/ 	.word	0x00000002
        /*087c*/ 	.word	0x00000070
        /*0880*/ 	.short	0x010a
        /*0882*/ 	.byte	0xff
	.zero		1


	//   ....[118]....
        /*0884*/ 	.word	0x00008410
        /*0888*/ 	.word	0x00000000
        /*088c*/ 	.word	0x00000000
        /*0890*/ 	.short	0x0101
        /*0892*/ 	.byte	0xff
	.zero		1


	//   ....[119]....
        /*0894*/ 	.word	0x00008430
        /*0898*/ 	.word	0x00000003
        /*089c*/ 	.word	0x00000070
        /*08a0*/ 	.short	0x010a
        /*08a2*/ 	.byte	0xff
	.zero		1


	//   ....[120]....
        /*08a4*/ 	.word	0x000084e0
        /*08a8*/ 	.word	0x00000003
        /*08ac*/ 	.word	0x00000070
        /*08b0*/ 	.short	0x010a
        /*08b2*/ 	.byte	0xff
	.zero		1


	//   ....[121]....
        /*08b4*/ 	.word	0x00008790
        /*08b8*/ 	.word	0x00000035
        /*08bc*/ 	.word	0x00000000
        /*08c0*/ 	.short	0x0101
        /*08c2*/ 	.byte	0xff
	.zero		1


	//   ....[122]....
        /*08c4*/ 	.word	0x00008d30
        /*08c8*/ 	.word	0x00000000
        /*08cc*/ 	.word	0x00000000
        /*08d0*/ 	.short	0x0101
        /*08d2*/ 	.byte	0xff
	.zero		1


	//   ....[123]....
        /*08d4*/ 	.word	0x00008fc0
        /*08d8*/ 	.word	0x000000ff
        /*08dc*/ 	.word	0x00000000
        /*08e0*/ 	.short	0x0101
        /*08e2*/ 	.byte	0x04
	.zero		1


	//   ....[124]....
        /*08e4*/ 	.word	0x00008fe0
        /*08e8*/ 	.word	0x00000000
        /*08ec*/ 	.word	0x00000130
        /*08f0*/ 	.short	0x010a
        /*08f2*/ 	.byte	0xff
	.zero		1


	//   ....[125]....
        /*08f4*/ 	.word	0x00009040
        /*08f8*/ 	.word	0x00000000
        /*08fc*/ 	.word	0x00000038
        /*0900*/ 	.short	0x010a
        /*0902*/ 	.byte	0xff
	.zero		1


	//   ....[126]....
        /*0904*/ 	.word	0x000090a0
        /*0908*/ 	.word	0x00000000
        /*090c*/ 	.word	0x00000038
        /*0910*/ 	.short	0x010a
        /*0912*/ 	.byte	0xff
	.zero		1


	//   ....[127]....
        /*0914*/ 	.word	0x000090f0
        /*0918*/ 	.word	0x00000003
        /*091c*/ 	.word	0x000000c0
        /*0920*/ 	.short	0x010a
        /*0922*/ 	.byte	0xff
	.zero		1


	//   ....[128]....
        /*0924*/ 	.word	0x00009150
        /*0928*/ 	.word	0x00000000
        /*092c*/ 	.word	0x00000000
        /*0930*/ 	.short	0x010a
        /*0932*/ 	.byte	0xff
	.zero		1


	//   ....[129]....
        /*0934*/ 	.word	0x000091b0
        /*0938*/ 	.word	0x00000000
        /*093c*/ 	.word	0x00000000
        /*0940*/ 	.short	0x010a
        /*0942*/ 	.byte	0xff
	.zero		1


	//   ....[130]....
        /*0944*/ 	.word	0x00009210
        /*0948*/ 	.word	0x00000000
        /*094c*/ 	.word	0x00000000
        /*0950*/ 	.short	0x010a
        /*0952*/ 	.byte	0xff
	.zero		1


	//   ....[131]....
        /*0954*/ 	.word	0x00009270
        /*0958*/ 	.word	0x00000000
        /*095c*/ 	.word	0x00000000
        /*0960*/ 	.short	0x010a
        /*0962*/ 	.byte	0xff
	.zero		1


	//   ....[132]....
        /*0964*/ 	.word	0x000092d0
        /*0968*/ 	.word	0x00000000
        /*096c*/ 	.word	0x00000000
        /*0970*/ 	.short	0x010a
        /*0972*/ 	.byte	0xff
	.zero		1


	//   ....[133]....
        /*0974*/ 	.word	0x00009330
        /*0978*/ 	.word	0x00000000
        /*097c*/ 	.word	0x00000000
        /*0980*/ 	.short	0x010a
        /*0982*/ 	.byte	0xff
	.zero		1


	//   ....[134]....
        /*0984*/ 	.word	0x00009380
        /*0988*/ 	.word	0x00000002
        /*098c*/ 	.word	0x00000120
        /*0990*/ 	.short	0x010a
        /*0992*/ 	.byte	0xff
	.zero		1


	//   ....[135]....
        /*0994*/ 	.word	0x000093e0
        /*0998*/ 	.word	0x00000002
        /*099c*/ 	.word	0x000000d0
        /*09a0*/ 	.short	0x010a
        /*09a2*/ 	.byte	0xff
	.zero		1


	//   ....[136]....
        /*09a4*/ 	.word	0x00009430
        /*09a8*/ 	.word	0x00000002
        /*09ac*/ 	.word	0x000000c0
        /*09b0*/ 	.short	0x010a
        /*09b2*/ 	.byte	0xff
	.zero		1


	//   ....[137]....
        /*09b4*/ 	.word	0x00009490
        /*09b8*/ 	.word	0x00000000
        /*09bc*/ 	.word	0x000000d0
        /*09c0*/ 	.short	0x010a
        /*09c2*/ 	.byte	0xff
	.zero		1


	//   ....[138]....
        /*09c4*/ 	.word	0x000094f0
        /*09c8*/ 	.word	0x00000005
        /*09cc*/ 	.word	0x00000008
        /*09d0*/ 	.short	0x010a
        /*09d2*/ 	.byte	0xff
	.zero		1


	//   ....[139]....
        /*09d4*/ 	.word	0x000095d0
        /*09d8*/ 	.word	0x00000000
        /*09dc*/ 	.word	0x00000008
        /*09e0*/ 	.short	0x010a
        /*09e2*/ 	.byte	0xff
	.zero		1


	//   ....[140]....
        /*09e4*/ 	.word	0x00009620
        /*09e8*/ 	.word	0x00000000
        /*09ec*/ 	.word	0x000000c0
        /*09f0*/ 	.short	0x010a
        /*09f2*/ 	.byte	0xff
	.zero		1


	//   ....[141]....
        /*09f4*/ 	.word	0x00009680
        /*09f8*/ 	.word	0x00000000
        /*09fc*/ 	.word	0x00000100
        /*0a00*/ 	.short	0x010a
        /*0a02*/ 	.byte	0xff
	.zero		1


	//   ....[142]....
        /*0a04*/ 	.word	0x000096e0
        /*0a08*/ 	.word	0x00000000
        /*0a0c*/ 	.word	0x00000000
        /*0a10*/ 	.short	0x010a
        /*0a12*/ 	.byte	0xff
	.zero		1


	//   ....[143]....
        /*0a14*/ 	.word	0x00009740
        /*0a18*/ 	.word	0x00000000
        /*0a1c*/ 	.word	0x00000000
        /*0a20*/ 	.short	0x010a
        /*0a22*/ 	.byte	0xff
	.zero		1


	//   ....[144]....
        /*0a24*/ 	.word	0x000097a0
        /*0a28*/ 	.word	0x00000000
        /*0a2c*/ 	.word	0x00000000
        /*0a30*/ 	.short	0x010a
        /*0a32*/ 	.byte	0xff
	.zero		1


	//   ....[145]....
        /*0a34*/ 	.word	0x00009800
        /*0a38*/ 	.word	0x00000000
        /*0a3c*/ 	.word	0x00000000
        /*0a40*/ 	.short	0x010a
        /*0a42*/ 	.byte	0xff
	.zero		1


	//   ....[146]....
        /*0a44*/ 	.word	0x00009860
        /*0a48*/ 	.word	0x00000000
        /*0a4c*/ 	.word	0x00000140
        /*0a50*/ 	.short	0x010a
        /*0a52*/ 	.byte	0xff
	.zero		1


	//   ....[147]....
        /*0a54*/ 	.word	0x000098b0
        /*0a58*/ 	.word	0x0000000c
        /*0a5c*/ 	.word	0x000000c0
        /*0a60*/ 	.short	0x010a
        /*0a62*/ 	.byte	0xff
	.zero		1


	//   ....[148]....
        /*0a64*/ 	.word	0x00009910
        /*0a68*/ 	.word	0x00000000
        /*0a6c*/ 	.word	0x000000b8
        /*0a70*/ 	.short	0x010a
        /*0a72*/ 	.byte	0xff
	.zero		1


	//   ....[149]....
        /*0a74*/ 	.word	0x00009970
        /*0a78*/ 	.word	0x00000000
        /*0a7c*/ 	.word	0x00000090
        /*0a80*/ 	.short	0x010a
        /*0a82*/ 	.byte	0xff
	.zero		1


	//   ....[150]....
        /*0a84*/ 	.word	0x000099d0
        /*0a88*/ 	.word	0x00000000
        /*0a8c*/ 	.word	0x00000098
        /*0a90*/ 	.short	0x010a
        /*0a92*/ 	.byte	0xff
	.zero		1


	//   ....[151]....
        /*0a94*/ 	.word	0x00009a30
        /*0a98*/ 	.word	0x00000000
        /*0a9c*/ 	.word	0x000000a0
        /*0aa0*/ 	.short	0x010a
        /*0aa2*/ 	.byte	0xff
	.zero		1


	//   ....[152]....
        /*0aa4*/ 	.word	0x00009a90
        /*0aa8*/ 	.word	0x00000000
        /*0aac*/ 	.word	0x000000a8
        /*0ab0*/ 	.short	0x010a
        /*0ab2*/ 	.byte	0xff
	.zero		1


	//   ....[153]....
        /*0ab4*/ 	.word	0x00009af0
        /*0ab8*/ 	.word	0x00000000
        /*0abc*/ 	.word	0x00000090
        /*0ac0*/ 	.short	0x010a
        /*0ac2*/ 	.byte	0xff
	.zero		1


	//   ....[154]....
        /*0ac4*/ 	.word	0x00009b50
        /*0ac8*/ 	.word	0x00000000
        /*0acc*/ 	.word	0x00000098
        /*0ad0*/ 	.short	0x010a
        /*0ad2*/ 	.byte	0xff
	.zero		1


	//   ....[155]....
        /*0ad4*/ 	.word	0x00009bb0
        /*0ad8*/ 	.word	0x00000000
        /*0adc*/ 	.word	0x000000a0
        /*0ae0*/ 	.short	0x010a
        /*0ae2*/ 	.byte	0xff
	.zero		1


	//   ....[156]....
        /*0ae4*/ 	.word	0x00009c00
        /*0ae8*/ 	.word	0x00000003
        /*0aec*/ 	.word	0x000000c0
        /*0af0*/ 	.short	0x010a
        /*0af2*/ 	.byte	0xff
	.zero		1


	//   ....[157]....
        /*0af4*/ 	.word	0x00009c60
        /*0af8*/ 	.word	0x00000002
        /*0afc*/ 	.word	0x00000070
        /*0b00*/ 	.short	0x010a
        /*0b02*/ 	.byte	0xff
	.zero		1


	//   ....[158]....
        /*0b04*/ 	.word	0x00009cb0
        /*0b08*/ 	.word	0x00000035
        /*0b0c*/ 	.word	0x000000e0
        /*0b10*/ 	.short	0x010a
        /*0b12*/ 	.byte	0xff
	.zero		1


	//   ....[159]....
        /*0b14*/ 	.word	0x00009d00
        /*0b18*/ 	.word	0x00000002
        /*0b1c*/ 	.word	0x00000070
        /*0b20*/ 	.short	0x010a
        /*0b22*/ 	.byte	0xff
	.zero		1


	//   ....[160]....
        /*0b24*/ 	.word	0x00009d50
        /*0b28*/ 	.word	0x00000002
        /*0b2c*/ 	.word	0x00000070
        /*0b30*/ 	.short	0x010a
        /*0b32*/ 	.byte	0xff
	.zero		1


	//   ....[161]....
        /*0b34*/ 	.word	0x00009da0
        /*0b38*/ 	.word	0x00000003
        /*0b3c*/ 	.word	0x00000070
        /*0b40*/ 	.short	0x010a
        /*0b42*/ 	.byte	0xff
	.zero		1


	//----- nvinfo : EIATTR_NUM_MBARRIERS
	.align		4
.L_47:
        /*0b44*/ 	.byte	0x03, 0x38
        /*0b46*/ 	.short	0x0029


	//----- nvinfo : EIATTR_EXIT_INSTR_OFFSETS
	.align		4
        /*0b48*/ 	.byte	0x04, 0x1c
        /*0b4a*/ 	.short	(.L_49 - .L_48)


	//   ....[0]....
.L_48:
        /*0b4c*/ 	.word	0x00002d10


	//   ....[1]....
        /*0b50*/ 	.word	0x00003200


	//   ....[2]....
        /*0b54*/ 	.word	0x00003260


	//   ....[3]....
        /*0b58*/ 	.word	0x000045d0


	//   ....[4]....
        /*0b5c*/ 	.word	0x000058c0


	//   ....[5]....
        /*0b60*/ 	.word	0x00005900


	//   ....[6]....
        /*0b64*/ 	.word	0x00008eb0


	//   ....[7]....
        /*0b68*/ 	.word	0x00008f30


	//   ....[8]....
        /*0b6c*/ 	.word	0x00008f60


	//   ....[9]....
        /*0b70*/ 	.word	0x00008fd0


	//----- nvinfo : EIATTR_MAX_THREADS
	.align		4
.L_49:
        /*0b74*/ 	.byte	0x04, 0x05
        /*0b76*/ 	.short	(.L_51 - .L_50)
.L_50:
        /*0b78*/ 	.word	0x00000100
        /*0b7c*/ 	.word	0x00000001
        /*0b80*/ 	.word	0x00000001


	//----- nvinfo : EIATTR_CRS_STACK_SIZE
	.align		4
.L_51:
        /*0b84*/ 	.byte	0x04, 0x1e
        /*0b86*/ 	.short	(.L_53 - .L_52)
.L_52:
        /*0b88*/ 	.word	0x00000000


	//----- nvinfo : EIATTR_CBANK_PARAM_SIZE
	.align		4
.L_53:
        /*0b8c*/ 	.byte	0x03, 0x19
        /*0b8e*/ 	.short	0x0800


	//----- nvinfo : EIATTR_PARAM_CBANK
	.align		4
        /*0b90*/ 	.byte	0x04, 0x0a
        /*0b92*/ 	.short	(.L_55 - .L_54)
	.align		4
.L_54:
        /*0b94*/ 	.word	index@(.nv.constant0._ZN7cutlass13device_kernelINS_4gemm6kernel13GemmUniversalIN4cute5tupleIJiiiiEEENS1_10collective13CollectiveMmaINS1_35MainloopSm100TmaUmmaWarpSpecializedILi7ELi2ELi4ENS5_IJNS4_1CILi2EEESB_NSA_ILi1EEEEEEEENS5_IJNSA_ILi128EEESF_NSA_ILi64EEEEEENS_6half_tENS5_IJlSC_lEEESI_NS5_IJSC_llEEENS4_8TiledMMAINS4_8MMA_AtomIJNS4_26SM100_MMA_F16BF16_2x1SM_SSISI_SI_fLi128ELi128ELNS4_4UMMA5MajorE0ELSP_1ELNSO_7ScaleInE0ELSQ_0EEEEEENS4_6LayoutINS5_IJSC_SC_SC_EEENS5_IJNSA_ILi0EEESV_SV_EEEEENS5_IJNS4_10UnderscoreESY_SY_EEEEENS4_28SM100_TMA_2SM_LOAD_MULTICASTENS4_14ComposedLayoutINS4_7SwizzleILi3ELi4ELi3EEENS4_18smem_ptr_flag_bitsILi16EEENST_INS5_IJNSA_ILi8EEESG_EEENS5_IJSG_SC_EEEEEEEvNS4_8identityENS4_18SM100_TMA_2SM_LOADENS12_IS14_S16_NST_INS5_IJSG_S17_EEENS5_IJSC_SG_EEEEEEEvS1C_EENS_8epilogue10collective18CollectiveEpilogueINS1J_23Sm100TmaWarpSpecializedILi4ELi2ELi16ELb1ELb0EEEJNS5_IJSG_SF_SG_EEENS5_IJNST_ISG_SC_EENST_INS5_IJNSA_ILi16EEESB_EEES1F_EEEEESI_SJ_SI_SJ_NS1J_6fusion15FusionCallbacksIS1N_NS1U_17LinearCombinationISI_fSI_fLNS_15FloatRoundStyleE2EEES1O_S1T_JEEENS4_5SM1004TMEM4LOAD26SM100_TMEM_LOAD_32dp32b16xENS4_13SM90_TMA_LOADENS12_INS13_ILi1ELi4ELi3EEES16_NST_INS5_IJS17_S1Q_EEENS5_IJS1Q_SC_EEEEEEENS4_39AutoVectorizingCopyWithAssumedAlignmentILi128EEENS4_14SM90_TMA_STOREES29_S2B_S2B_EEEvvEEEEvNT_6ParamsE)
        /*0b98*/ 	.short	0x0380
        /*0b9a*/ 	.short	0x0800


	//----- nvinfo : EIATTR_SW_WAR
	.align		4
.L_55:
        /*0b9c*/ 	.byte	0x04, 0x36
        /*0b9e*/ 	.short	(.L_57 - .L_56)
.L_56:
        /*0ba0*/ 	.word	0x00000008
.L_57:


//--------------------- .nv.callgraph             --------------------------
	.section	.nv.callgraph,"",@"SHT_CUDA_CALLGRAPH"
	.align	4
	.sectionentsize	8
	.align		4
        /*0000*/ 	.word	0x00000000
	.align		4
        /*0004*/ 	.word	0xffffffff
	.align		4
        /*0008*/ 	.word	index@(_ZN7cutlass13device_kernelINS_4gemm6kernel13GemmUniversalIN4cute5tupleIJiiiiEEENS1_10collective13CollectiveMmaINS1_35MainloopSm100TmaUmmaWarpSpecializedILi7ELi2ELi4ENS5_IJNS4_1CILi2EEESB_NSA_ILi1EEEEEEEENS5_IJNSA_ILi128EEESF_NSA_ILi64EEEEEENS_6half_tENS5_IJlSC_lEEESI_NS5_IJSC_llEEENS4_8TiledMMAINS4_8MMA_AtomIJNS4_26SM100_MMA_F16BF16_2x1SM_SSISI_SI_fLi128ELi128ELNS4_4UMMA5MajorE0ELSP_1ELNSO_7ScaleInE0ELSQ_0EEEEEENS4_6LayoutINS5_IJSC_SC_SC_EEENS5_IJNSA_ILi0EEESV_SV_EEEEENS5_IJNS4_10UnderscoreESY_SY_EEEEENS4_28SM100_TMA_2SM_LOAD_MULTICASTENS4_14ComposedLayoutINS4_7SwizzleILi3ELi4ELi3EEENS4_18smem_ptr_flag_bitsILi16EEENST_INS5_IJNSA_ILi8EEESG_EEENS5_IJSG_SC_EEEEEEEvNS4_8identityENS4_18SM100_TMA_2SM_LOADENS12_IS14_S16_NST_INS5_IJSG_S17_EEENS5_IJSC_SG_EEEEEEEvS1C_EENS_8epilogue10collective18CollectiveEpilogueINS1J_23Sm100TmaWarpSpecializedILi4ELi2ELi16ELb1ELb0EEEJNS5_IJSG_SF_SG_EEENS5_IJNST_ISG_SC_EENST_INS5_IJNSA_ILi16EEESB_EEES1F_EEEEESI_SJ_SI_SJ_NS1J_6fusion15FusionCallbacksIS1N_NS1U_17LinearCombinationISI_fSI_fLNS_15FloatRoundStyleE2EEES1O_S1T_JEEENS4_5SM1004TMEM4LOAD26SM100_TMEM_LOAD_32dp32b16xENS4_13SM90_TMA_LOADENS12_INS13_ILi1ELi4ELi3EEES16_NST_INS5_IJS17_S1Q_EEENS5_IJS1Q_SC_EEEEEEENS4_39AutoVectorizingCopyWithAssumedAlignmentILi128EEENS4_14SM90_TMA_STOREES29_S2B_S2B_EEEvvEEEEvNT_6ParamsE)
	.align		4
        /*000c*/ 	.word	index@(__assertfail)
	.align		4
        /*0010*/ 	.word	0x00000000
	.align		4
        /*0014*/ 	.word	0xfffffffe
	.align		4
        /*0018*/ 	.word	0x00000000
	.align		4
        /*001c*/ 	.word	0xfffffffd
	.align		4
        /*0020*/ 	.word	0x00000000
	.align		4
        /*0024*/ 	.word	0xfffffffc


//--------------------- .nv.constant4             --------------------------
	.section	.nv.constant4,"a",@progbits
	.align	8
	.align		8
.nv.constant4:
        /*0000*/ 	.dword	__assertfail
	.align		8
        /*0008*/ 	.dword	__unnamed_1
	.align		8
        /*0010*/ 	.dword	__unnamed_2
	.align		8
        /*0018*/ 	.dword	_ZN40_INTERNAL_d9f04c3e_4_k_cu_8e49e71a_368584cuda3std3__45__cpo5beginE
	.align		8
        /*0020*/ 	.dword	_ZN40_INTERNAL_d9f04c3e_4_k_cu_8e49e71a_368584cuda3std3__45__cpo3endE
	.align		8
        /*0028*/ 	.dword	_ZN40_INTERNAL_d9f04c3e_4_k_cu_8e49e71a_368584cuda3std3__45__cpo6cbeginE
	.align		8
        /*0030*/ 	.dword	_ZN40_INTERNAL_d9f04c3e_4_k_cu_8e49e71a_368584cuda3std3__45__cpo4cendE
	.align		8
        /*0038*/ 	.dword	_ZN40_INTERNAL_d9f04c3e_4_k_cu_8e49e71a_368584cuda3std3__442_GLOBAL__N__d9f04c3e_4_k_cu_8e49e71a_368586ignoreE
	.align		8
        /*0040*/ 	.dword	_ZN40_INTERNAL_d9f04c3e_4_k_cu_8e49e71a_368584cuda3std3__419piecewise_constructE
	.align		8
        /*0048*/ 	.dword	_ZN40_INTERNAL_d9f04c3e_4_k_cu_8e49e71a_368584cuda3std3__48in_placeE
	.align		8
        /*0050*/ 	.dword	_ZN40_INTERNAL_d9f04c3e_4_k_cu_8e49e71a_368584cuda3std6ranges3__45__cpo4swapE
	.align		8
        /*0058*/ 	.dword	_ZN40_INTERNAL_d9f04c3e_4_k_cu_8e49e71a_368584cuda3std6ranges3__45__cpo9iter_moveE
	.align		8
        /*0060*/ 	.dword	_ZN40_INTERNAL_d9f04c3e_4_k_cu_8e49e71a_368584cute7productE
	.align		8
        /*0068*/ 	.dword	_ZN40_INTERNAL_d9f04c3e_4_k_cu_8e49e71a_368584cute1_E
	.align		8
        /*0070*/ 	.dword	$str$25
	.align		8
        /*0078*/ 	.dword	$str$26
	.align		8
        /*0080*/ 	.dword	$str$27
	.align		8
        /*0088*/ 	.dword	$str$28


//--------------------- .text._ZN7cutlass13device_kernelINS_4gemm6kernel13GemmUniversalIN4cute5tupleIJiiiiEEENS1_10collective13CollectiveMmaINS1_35MainloopSm100TmaUmmaWarpSpecializedILi7ELi2ELi4ENS5_IJNS4_1CILi2EEESB_NSA_ILi1EEEEEEEENS5_IJNSA_ILi128EEESF_NSA_ILi64EEEEEENS_6half_tENS5_IJlSC_lEEESI_NS5_IJSC_llEEENS4_8TiledMMAINS4_8MMA_AtomIJNS4_26SM100_MMA_F16BF16_2x1SM_SSISI_SI_fLi128ELi128ELNS4_4UMMA5MajorE0ELSP_1ELNSO_7ScaleInE0ELSQ_0EEEEEENS4_6LayoutINS5_IJSC_SC_SC_EEENS5_IJNSA_ILi0EEESV_SV_EEEEENS5_IJNS4_10UnderscoreESY_SY_EEEEENS4_28SM100_TMA_2SM_LOAD_MULTICASTENS4_14ComposedLayoutINS4_7SwizzleILi3ELi4ELi3EEENS4_18smem_ptr_flag_bitsILi16EEENST_INS5_IJNSA_ILi8EEESG_EEENS5_IJSG_SC_EEEEEEEvNS4_8identityENS4_18SM100_TMA_2SM_LOADENS12_IS14_S16_NST_INS5_IJSG_S17_EEENS5_IJSC_SG_EEEEEEEvS1C_EENS_8epilogue10collective18CollectiveEpilogueINS1J_23Sm100TmaWarpSpecializedILi4ELi2ELi16ELb1ELb0EEEJNS5_IJSG_SF_SG_EEENS5_IJNST_ISG_SC_EENST_INS5_IJNSA_ILi16EEESB_EEES1F_EEEEESI_SJ_SI_SJ_NS1J_6fusion15FusionCallbacksIS1N_NS1U_17LinearCombinationISI_fSI_fLNS_15FloatRoundStyleE2EEES1O_S1T_JEEENS4_5SM1004TMEM4LOAD26SM100_TMEM_LOAD_32dp32b16xENS4_13SM90_TMA_LOADENS12_INS13_ILi1ELi4ELi3EEES16_NST_INS5_IJS17_S1Q_EEENS5_IJS1Q_SC_EEEEEEENS4_39AutoVectorizingCopyWithAssumedAlignmentILi128EEENS4_14SM90_TMA_STOREES29_S2B_S2B_EEEvvEEEEvNT_6ParamsE --------------------------
	.section	.text._ZN7cutlass13device_kernelINS_4gemm6kernel13GemmUniversalIN4cute5tupleIJiiiiEEENS1_10collective13CollectiveMmaINS1_35MainloopSm100TmaUmmaWarpSpecializedILi7ELi2ELi4ENS5_IJNS4_1CILi2EEESB_NSA_ILi1EEEEEEEENS5_IJNSA_ILi128EEESF_NSA_ILi64EEEEEENS_6half_tENS5_IJlSC_lEEESI_NS5_IJSC_llEEENS4_8TiledMMAINS4_8MMA_AtomIJNS4_26SM100_MMA_F16BF16_2x1SM_SSISI_SI_fLi128ELi128ELNS4_4UMMA5MajorE0ELSP_1ELNSO_7ScaleInE0ELSQ_0EEEEEENS4_6LayoutINS5_IJSC_SC_SC_EEENS5_IJNSA_ILi0EEESV_SV_EEEEENS5_IJNS4_10UnderscoreESY_SY_EEEEENS4_28SM100_TMA_2SM_LOAD_MULTICASTENS4_14ComposedLayoutINS4_7SwizzleILi3ELi4ELi3EEENS4_18smem_ptr_flag_bitsILi16EEENST_INS5_IJNSA_ILi8EEESG_EEENS5_IJSG_SC_EEEEEEEvNS4_8identityENS4_18SM100_TMA_2SM_LOADENS12_IS14_S16_NST_INS5_IJSG_S17_EEENS5_IJSC_SG_EEEEEEEvS1C_EENS_8epilogue10collective18CollectiveEpilogueINS1J_23Sm100TmaWarpSpecializedILi4ELi2ELi16ELb1ELb0EEEJNS5_IJSG_SF_SG_EEENS5_IJNST_ISG_SC_EENST_INS5_IJNSA_ILi16EEESB_EEES1F_EEEEESI_SJ_SI_SJ_NS1J_6fusion15FusionCallbacksIS1N_NS1U_17LinearCombinationISI_fSI_fLNS_15FloatRoundStyleE2EEES1O_S1T_JEEENS4_5SM1004TMEM4LOAD26SM100_TMEM_LOAD_32dp32b16xENS4_13SM90_TMA_LOADENS12_INS13_ILi1ELi4ELi3EEES16_NST_INS5_IJS17_S1Q_EEENS5_IJS1Q_SC_EEEEEEENS4_39AutoVectorizingCopyWithAssumedAlignmentILi128EEENS4_14SM90_TMA_STOREES29_S2B_S2B_EEEvvEEEEvNT_6ParamsE,"ax",@progbits
	.align	128
.text._ZN7cutlass13device_kernelINS_4gemm6kernel13GemmUniversalIN4cute5tupleIJiiiiEEENS1_10collective13CollectiveMmaINS1_35MainloopSm100TmaUmmaWarpSpecializedILi7ELi2ELi4ENS5_IJNS4_1CILi2EEESB_NSA_ILi1EEEEEEEENS5_IJNSA_ILi128EEESF_NSA_ILi64EEEEEENS_6half_tENS5_IJlSC_lEEESI_NS5_IJSC_llEEENS4_8TiledMMAINS4_8MMA_AtomIJNS4_26SM100_MMA_F16BF16_2x1SM_SSISI_SI_fLi128ELi128ELNS4_4UMMA5MajorE0ELSP_1ELNSO_7ScaleInE0ELSQ_0EEEEEENS4_6LayoutINS5_IJSC_SC_SC_EEENS5_IJNSA_ILi0EEESV_SV_EEEEENS5_IJNS4_10UnderscoreESY_SY_EEEEENS4_28SM100_TMA_2SM_LOAD_MULTICASTENS4_14ComposedLayoutINS4_7SwizzleILi3ELi4ELi3EEENS4_18smem_ptr_flag_bitsILi16EEENST_INS5_IJNSA_ILi8EEESG_EEENS5_IJSG_SC_EEEEEEEvNS4_8identityENS4_18SM100_TMA_2SM_LOADENS12_IS14_S16_NST_INS5_IJSG_S17_EEENS5_IJSC_SG_EEEEEEEvS1C_EENS_8epilogue10collective18CollectiveEpilogueINS1J_23Sm100TmaWarpSpecializedILi4ELi2ELi16ELb1ELb0EEEJNS5_IJSG_SF_SG_EEENS5_IJNST_ISG_SC_EENST_INS5_IJNSA_ILi16EEESB_EEES1F_EEEEESI_SJ_SI_SJ_NS1J_6fusion15FusionCallbacksIS1N_NS1U_17LinearCombinationISI_fSI_fLNS_15FloatRoundStyleE2EEES1O_S1T_JEEENS4_5SM1004TMEM4LOAD26SM100_TMEM_LOAD_32dp32b16xENS4_13SM90_TMA_LOADENS12_INS13_ILi1ELi4ELi3EEES16_NST_INS5_IJS17_S1Q_EEENS5_IJS1Q_SC_EEEEEEENS4_39AutoVectorizingCopyWithAssumedAlignmentILi128EEENS4_14SM90_TMA_STOREES29_S2B_S2B_EEEvvEEEEvNT_6ParamsE:
        .type           _ZN7cutlass13device_kernelINS_4gemm6kernel13GemmUniversalIN4cute5tupleIJiiiiEEENS1_10collective13CollectiveMmaINS1_35MainloopSm100TmaUmmaWarpSpecializedILi7ELi2ELi4ENS5_IJNS4_1CILi2EEESB_NSA_ILi1EEEEEEEENS5_IJNSA_ILi128EEESF_NSA_ILi64EEEEEENS_6half_tENS5_IJlSC_lEEESI_NS5_IJSC_llEEENS4_8TiledMMAINS4_8MMA_AtomIJNS4_26SM100_MMA_F16BF16_2x1SM_SSISI_SI_fLi128ELi128ELNS4_4UMMA5MajorE0ELSP_1ELNSO_7ScaleInE0ELSQ_0EEEEEENS4_6LayoutINS5_IJSC_SC_SC_EEENS5_IJNSA_ILi0EEESV_SV_EEEEENS5_IJNS4_10UnderscoreESY_SY_EEEEENS4_28SM100_TMA_2SM_LOAD_MULTICASTENS4_14ComposedLayoutINS4_7SwizzleILi3ELi4ELi3EEENS4_18smem_ptr_flag_bitsILi16EEENST_INS5_IJNSA_ILi8EEESG_EEENS5_IJSG_SC_EEEEEEEvNS4_8identityENS4_18SM100_TMA_2SM_LOADENS12_IS14_S16_NST_INS5_IJSG_S17_EEENS5_IJSC_SG_EEEEEEEvS1C_EENS_8epilogue10collective18CollectiveEpilogueINS1J_23Sm100TmaWarpSpecializedILi4ELi2ELi16ELb1ELb0EEEJNS5_IJSG_SF_SG_EEENS5_IJNST_ISG_SC_EENST_INS5_IJNSA_ILi16EEESB_EEES1F_EEEEESI_SJ_SI_SJ_NS1J_6fusion15FusionCallbacksIS1N_NS1U_17LinearCombinationISI_fSI_fLNS_15FloatRoundStyleE2EEES1O_S1T_JEEENS4_5SM1004TMEM4LOAD26SM100_TMEM_LOAD_32dp32b16xENS4_13SM90_TMA_LOADENS12_INS13_ILi1ELi4ELi3EEES16_NST_INS5_IJS17_S1Q_EEENS5_IJS1Q_SC_EEEEEEENS4_39AutoVectorizingCopyWithAssumedAlignmentILi128EEENS4_14SM90_TMA_STOREES29_S2B_S2B_EEEvvEEEEvNT_6ParamsE,@function
        .size           _ZN7cutlass13device_kernelINS_4gemm6kernel13GemmUniversalIN4cute5tupleIJiiiiEEENS1_10collective13CollectiveMmaINS1_35MainloopSm100TmaUmmaWarpSpecializedILi7ELi2ELi4ENS5_IJNS4_1CILi2EEESB_NSA_ILi1EEEEEEEENS5_IJNSA_ILi128EEESF_NSA_ILi64EEEEEENS_6half_tENS5_IJlSC_lEEESI_NS5_IJSC_llEEENS4_8TiledMMAINS4_8MMA_AtomIJNS4_26SM100_MMA_F16BF16_2x1SM_SSISI_SI_fLi128ELi128ELNS4_4UMMA5MajorE0ELSP_1ELNSO_7ScaleInE0ELSQ_0EEEEEENS4_6LayoutINS5_IJSC_SC_SC_EEENS5_IJNSA_ILi0EEESV_SV_EEEEENS5_IJNS4_10UnderscoreESY_SY_EEEEENS4_28SM100_TMA_2SM_LOAD_MULTICASTENS4_14ComposedLayoutINS4_7SwizzleILi3ELi4ELi3EEENS4_18smem_ptr_flag_bitsILi16EEENST_INS5_IJNSA_ILi8EEESG_EEENS5_IJSG_SC_EEEEEEEvNS4_8identityENS4_18SM100_TMA_2SM_LOADENS12_IS14_S16_NST_INS5_IJSG_S17_EEENS5_IJSC_SG_EEEEEEEvS1C_EENS_8epilogue10collective18CollectiveEpilogueINS1J_23Sm100TmaWarpSpecializedILi4ELi2ELi16ELb1ELb0EEEJNS5_IJSG_SF_SG_EEENS5_IJNST_ISG_SC_EENST_INS5_IJNSA_ILi16EEESB_EEES1F_EEEEESI_SJ_SI_SJ_NS1J_6fusion15FusionCallbacksIS1N_NS1U_17LinearCombinationISI_fSI_fLNS_15FloatRoundStyleE2EEES1O_S1T_JEEENS4_5SM1004TMEM4LOAD26SM100_TMEM_LOAD_32dp32b16xENS4_13SM90_TMA_LOADENS12_INS13_ILi1ELi4ELi3EEES16_NST_INS5_IJS17_S1Q_EEENS5_IJS1Q_SC_EEEEEEENS4_39AutoVectorizingCopyWithAssumedAlignmentILi128EEENS4_14SM90_TMA_STOREES29_S2B_S2B_EEEvvEEEEvNT_6ParamsE,(.L_x_206 - _ZN7cutlass13device_kernelINS_4gemm6kernel13GemmUniversalIN4cute5tupleIJiiiiEEENS1_10collective13CollectiveMmaINS1_35MainloopSm100TmaUmmaWarpSpecializedILi7ELi2ELi4ENS5_IJNS4_1CILi2EEESB_NSA_ILi1EEEEEEEENS5_IJNSA_ILi128EEESF_NSA_ILi64EEEEEENS_6half_tENS5_IJlSC_lEEESI_NS5_IJSC_llEEENS4_8TiledMMAINS4_8MMA_AtomIJNS4_26SM100_MMA_F16BF16_2x1SM_SSISI_SI_fLi128ELi128ELNS4_4UMMA5MajorE0ELSP_1ELNSO_7ScaleInE0ELSQ_0EEEEEENS4_6LayoutINS5_IJSC_SC_SC_EEENS5_IJNSA_ILi0EEESV_SV_EEEEENS5_IJNS4_10UnderscoreESY_SY_EEEEENS4_28SM100_TMA_2SM_LOAD_MULTICASTENS4_14ComposedLayoutINS4_7SwizzleILi3ELi4ELi3EEENS4_18smem_ptr_flag_bitsILi16EEENST_INS5_IJNSA_ILi8EEESG_EEENS5_IJSG_SC_EEEEEEEvNS4_8identityENS4_18SM100_TMA_2SM_LOADENS12_IS14_S16_NST_INS5_IJSG_S17_EEENS5_IJSC_SG_EEEEEEEvS1C_EENS_8epilogue10collective18CollectiveEpilogueINS1J_23Sm100TmaWarpSpecializedILi4ELi2ELi16ELb1ELb0EEEJNS5_IJSG_SF_SG_EEENS5_IJNST_ISG_SC_EENST_INS5_IJNSA_ILi16EEESB_EEES1F_EEEEESI_SJ_SI_SJ_NS1J_6fusion15FusionCallbacksIS1N_NS1U_17LinearCombinationISI_fSI_fLNS_15FloatRoundStyleE2EEES1O_S1T_JEEENS4_5SM1004TMEM4LOAD26SM100_TMEM_LOAD_32dp32b16xENS4_13SM90_TMA_LOADENS12_INS13_ILi1ELi4ELi3EEES16_NST_INS5_IJS17_S1Q_EEENS5_IJS1Q_SC_EEEEEEENS4_39AutoVectorizingCopyWithAssumedAlignmentILi128EEENS4_14SM90_TMA_STOREES29_S2B_S2B_EEEvvEEEEvNT_6ParamsE)
        .other          _ZN7cutlass13device_kernelINS_4gemm6kernel13GemmUniversalIN4cute5tupleIJiiiiEEENS1_10collective13CollectiveMmaINS1_35MainloopSm100TmaUmmaWarpSpecializedILi7ELi2ELi4ENS5_IJNS4_1CILi2EEESB_NSA_ILi1EEEEEEEENS5_IJNSA_ILi128EEESF_NSA_ILi64EEEEEENS_6half_tENS5_IJlSC_lEEESI_NS5_IJSC_llEEENS4_8TiledMMAINS4_8MMA_AtomIJNS4_26SM100_MMA_F16BF16_2x1SM_SSISI_SI_fLi128ELi128ELNS4_4UMMA5MajorE0ELSP_1ELNSO_7ScaleInE0ELSQ_0EEEEEENS4_6LayoutINS5_IJSC_SC_SC_EEENS5_IJNSA_ILi0EEESV_SV_EEEEENS5_IJNS4_10UnderscoreESY_SY_EEEEENS4_28SM100_TMA_2SM_LOAD_MULTICASTENS4_14ComposedLayoutINS4_7SwizzleILi3ELi4ELi3EEENS4_18smem_ptr_flag_bitsILi16EEENST_INS5_IJNSA_ILi8EEESG_EEENS5_IJSG_SC_EEEEEEEvNS4_8identityENS4_18SM100_TMA_2SM_LOADENS12_IS14_S16_NST_INS5_IJSG_S17_EEENS5_IJSC_SG_EEEEEEEvS1C_EENS_8epilogue10collective18CollectiveEpilogueINS1J_23Sm100TmaWarpSpecializedILi4ELi2ELi16ELb1ELb0EEEJNS5_IJSG_SF_SG_EEENS5_IJNST_ISG_SC_EENST_INS5_IJNSA_ILi16EEESB_EEES1F_EEEEESI_SJ_SI_SJ_NS1J_6fusion15FusionCallbacksIS1N_NS1U_17LinearCombinationISI_fSI_fLNS_15FloatRoundStyleE2EEES1O_S1T_JEEENS4_5SM1004TMEM4LOAD26SM100_TMEM_LOAD_32dp32b16xENS4_13SM90_TMA_LOADENS12_INS13_ILi1ELi4ELi3EEES16_NST_INS5_IJS17_S1Q_EEENS5_IJS1Q_SC_EEEEEEENS4_39AutoVectorizingCopyWithAssumedAlignmentILi128EEENS4_14SM90_TMA_STOREES29_S2B_S2B_EEEvvEEEEvNT_6ParamsE,@"STO_CUDA_ENTRY STV_DEFAULT"
_ZN7cutlass13device_kernelINS_4gemm6kernel13GemmUniversalIN4cute5tupleIJiiiiEEENS1_10collective13CollectiveMmaINS1_35MainloopSm100TmaUmmaWarpSpecializedILi7ELi2ELi4ENS5_IJNS4_1CILi2EEESB_NSA_ILi1EEEEEEEENS5_IJNSA_ILi128EEESF_NSA_ILi64EEEEEENS_6half_tENS5_IJlSC_lEEESI_NS5_IJSC_llEEENS4_8TiledMMAINS4_8MMA_AtomIJNS4_26SM100_MMA_F16BF16_2x1SM_SSISI_SI_fLi128ELi128ELNS4_4UMMA5MajorE0ELSP_1ELNSO_7ScaleInE0ELSQ_0EEEEEENS4_6LayoutINS5_IJSC_SC_SC_EEENS5_IJNSA_ILi0EEESV_SV_EEEEENS5_IJNS4_10UnderscoreESY_SY_EEEEENS4_28SM100_TMA_2SM_LOAD_MULTICASTENS4_14ComposedLayoutINS4_7SwizzleILi3ELi4ELi3EEENS4_18smem_ptr_flag_bitsILi16EEENST_INS5_IJNSA_ILi8EEESG_EEENS5_IJSG_SC_EEEEEEEvNS4_8identityENS4_18SM100_TMA_2SM_LOADENS12_IS14_S16_NST_INS5_IJSG_S17_EEENS5_IJSC_SG_EEEEEEEvS1C_EENS_8epilogue10collective18CollectiveEpilogueINS1J_23Sm100TmaWarpSpecializedILi4ELi2ELi16ELb1ELb0EEEJNS5_IJSG_SF_SG_EEENS5_IJNST_ISG_SC_EENST_INS5_IJNSA_ILi16EEESB_EEES1F_EEEEESI_SJ_SI_SJ_NS1J_6fusion15FusionCallbacksIS1N_NS1U_17LinearCombinationISI_fSI_fLNS_15FloatRoundStyleE2EEES1O_S1T_JEEENS4_5SM1004TMEM4LOAD26SM100_TMEM_LOAD_32dp32b16xENS4_13SM90_TMA_LOADENS12_INS13_ILi1ELi4ELi3EEES16_NST_INS5_IJS17_S1Q_EEENS5_IJS1Q_SC_EEEEEEENS4_39AutoVectorizingCopyWithAssumedAlignmentILi128EEENS4_14SM90_TMA_STOREES29_S2B_S2B_EEEvvEEEEvNT_6ParamsE:
[----:B------:R-:W1:Y:S01]  /*0000*/  LDC R1, c[0x0][0x37c] ;  /* 0x0000df00ff017b82 */ /* 0x000e620000000800 */
[----:B------:R-:W2:Y:S01]  /*0010*/  S2R R60, SR_TID.X ;  /* 0x00000000003c7919 */ /* 0x000ea20000002100 */
[----:B------:R-:W3:Y:S06]  /*0020*/  LDCU.64 UR8, c[0x0][0x890] ;  /* 0x00011200ff0877ac */ /* 0x000eec0008000a00 */
[----:B------:R-:W4:Y:S01]  /*0030*/  S2UR UR47, SR_CgaCtaId ;  /* 0x00000000002f79c3 */ /* 0x000f220000008800 */
[----:B------:R-:W-:Y:S02]  /*0040*/  PRMT R46, RZ, 0x7610, R46 ;  /* 0x00007610ff2e7816 */ /* 0x000fe4000000002e */
[----:B------:R-:W-:Y:S01]  /*0050*/  ELECT P1, URZ, PT ;  /* 0x0000000000ff782f */ /* 0x000fe20003820000 */
[----:B---3--:R-:W-:-:S04]  /*0060*/  UISETP.NE.U32.AND UP0, UPT, UR8, URZ, UPT ;  /* 0x000000ff0800728c */ /* 0x008fc8000bf05070 */
[----:B------:R-:W-:Y:S02]  /*0070*/  UISETP.NE.AND.EX UP0, UPT, UR9, URZ, UPT, UP0 ;  /* 0x000000ff0900728c */ /* 0x000fe4000bf05300 */
[----:B----4-:R-:W-:Y:S02]  /*0080*/  ULOP3.LUT UR48, UR47, 0x1, URZ, 0xc0, !UPT ;  /* 0x000000012f307892 */ /* 0x010fe4000f8ec0ff */
[----:B------:R-:W-:Y:S01]  /*0090*/  ULOP3.LUT UR49, UR47, 0x1, URZ, 0x3c, !UPT ;  /* 0x000000012f317892 */ /* 0x000fe2000f8e3cff */
[----:B--2---:R-:W-:-:S05]  /*00a0*/  SHF.R.U32.HI R47, RZ, 0x5, R60 ;  /* 0x00000005ff2f7819 */ /* 0x004fca000001163c */
[----:B------:R-:W2:Y:S02]  /*00b0*/  SHFL.IDX PT, R0, R47, RZ, 0x1f ;  /* 0x00001fff2f007589 */ /* 0x000ea400000e0000 */
[----:B--2---:R-:W-:Y:S01]  /*00c0*/  R2UR UR25, R0 ;  /* 0x00000000001972ca */ /* 0x004fe200000e0000 */
[----:B-1----:R-:W-:-:S14]  /*00d0*/  BRA.U UP0, `(.L_x_0) ;  /* 0x0000000100307547 */ /* 0x002fdc000b800000 */
[----:B------:R-:W1:Y:S02]  /*00e0*/  LDCU.64 UR4, c[0x0][0x888] ;  /* 0x00011100ff0477ac */ /* 0x000e640008000a00 */
[----:B-1----:R-:W-:-:S04]  /*00f0*/  UISETP.NE.U32.AND UP0, UPT, UR4, URZ, UPT ;  /* 0x000000ff0400728c */ /* 0x002fc8000bf05070 */
[----:B------:R-:W-:-:S09]  /*0100*/  UISETP.NE.AND.EX UP0, UPT, UR5, URZ, UPT, UP0 ;  /* 0x000000ff0500728c */ /* 0x000fd2000bf05300 */
[----:B------:R-:W-:Y:S05]  /*0110*/  BRA.U !UP0, `(.L_x_1) ;  /* 0x0000000108147547 */ /* 0x000fea000b800000 */
[----:B------:R-:W1:Y:S01]  /*0120*/  LDC.64 R2, c[0x0][0x888] ;  /* 0x00022200ff027b82 */ /* 0x000e620000000a00 */
[----:B------:R-:W1:Y:S02]  /*0130*/  LDCU.64 UR4, c[0x0][0x358] ;  /* 0x00006b00ff0477ac */ /* 0x000e640008000a00 */
[----:B-1----:R1:W5:Y:S01]  /*0140*/  LDG.E R27, desc[UR4][R2.64] ;  /* 0x00000004021b7981 */ /* 0x002362000c1e1900 */
[----:B------:R-:W-:Y:S01]  /*0150*/  HFMA2 R46, -RZ, RZ, 0, 5.9604644775390625e-08 ;  /* 0x00000001ff2e7431 */ /* 0x000fe200000001ff */
[----:B------:R-:W-:Y:S05]  /*0160*/  BRA `(.L_x_0) ;  /* 0x00000000000c7947 */ /* 0x000fea0003800000 */
.L_x_1:
[----:B------:R-:W1:Y:S01]  /*0170*/  LDCU UR4, c[0x0][0x880] ;  /* 0x00011000ff0477ac */ /* 0x000e620008000800 */
[----:B------:R-:W-:Y:S01]  /*0180*/  HFMA2 R46, -RZ, RZ, 0, 5.9604644775390625e-08 ;  /* 0x00000001ff2e7431 */ /* 0x000fe200000001ff */
[----:B-1----:R-:W-:-:S07]  /*0190*/  MOV R27, UR4 ;  /* 0x00000004001b7c02 */ /* 0x002fce0008000f00 */
.L_x_0:
[----:B------:R-:W2:Y:S02]  /*01a0*/  LDCU.64 UR4, c[0x0][0x8b0] ;  /* 0x00011600ff0477ac */ /* 0x000ea40008000a00 */
[----:B--2---:R-:W-:-:S04]  /*01b0*/  UISETP.NE.U32.AND UP0, UPT, UR4, URZ, UPT ;  /* 0x000000ff0400728c */ /* 0x004fc8000bf05070 */
[----:B------:R-:W-:-:S09]  /*01c0*/  UISETP.NE.AND.EX UP0, UPT, UR5, URZ, UPT, UP0 ;  /* 0x000000ff0500728c */ /* 0x000fd2000bf05300 */
[----:B------:R-:W-:Y:S05]  /*01d0*/  BRA.U UP0, `(.L_x_2) ;  /* 0x0000000100287547 */ /* 0x000fea000b800000 */
[----:B------:R-:W2:Y:S02]  /*01e0*/  LDCU.64 UR4, c[0x0][0x8a8] ;  /* 0x00011500ff0477ac */ /* 0x000ea40008000a00 */
[----:B--2---:R-:W-:-:S04]  /*01f0*/  UISETP.NE.U32.AND UP0, UPT, UR4, URZ, UPT ;  /* 0x000000ff0400728c */ /* 0x004fc8000bf05070 */
[----:B------:R-:W-:-:S09]  /*0200*/  UISETP.NE.AND.EX UP0, UPT, UR5, URZ, UPT, UP0 ;  /* 0x000000ff0500728c */ /* 0x000fd2000bf05300 */
[----:B------:R-:W-:Y:S05]  /*0210*/  BRA.U !UP0, `(.L_x_3) ;  /* 0x0000000108107547 */ /* 0x000fea000b800000 */
[----:B------:R-:W2:Y:S01]  /*0220*/  LDC.64 R24, c[0x0][0x8a8] ;  /* 0x00022a00ff187b82 */ /* 0x000ea20000000a00 */
[----:B------:R-:W2:Y:S02]  /*0230*/  LDCU.64 UR4, c[0x0][0x358] ;  /* 0x00006b00ff0477ac */ /* 0x000ea40008000a00 */
[----:B--2---:R2:W5:Y:S01]  /*0240*/  LDG.E R24, desc[UR4][R24.64] ;  /* 0x0000000418187981 */ /* 0x004562000c1e1900 */
[----:B------:R-:W-:Y:S05]  /*0250*/  BRA `(.L_x_2) ;  /* 0x0000000000087947 */ /* 0x000fea0003800000 */
.L_x_3:
[----:B------:R-:W2:Y:S02]  /*0260*/  LDCU UR4, c[0x0][0x8a0] ;  /* 0x00011400ff0477ac */ /* 0x000ea40008000800 */
[----:B--2---:R-:W-:Y:S02]  /*0270*/  MOV R24, UR4 ;  /* 0x0000000400187c02 */ /* 0x004fe40008000f00 */
.L_x_2:
[----:B------:R-:W-:Y:S01]  /*0280*/  IMAD.U32 R0, RZ, RZ, UR25 ;  /* 0x00000019ff007e24 */ /* 0x000fe2000f8e00ff */
[----:B------:R-:W-:Y:S04]  /*0290*/  BSSY.RECONVERGENT B0, `(.L_x_4) ;  /* 0x000000c000007945 */ /* 0x000fe80003800200 */
[C---:B------:R-:W-:Y:S02]  /*02a0*/  ISETP.NE.OR P2, PT, R0.reuse, 0x1, !P1 ;  /* 0x000000010000780c */ /* 0x040fe40004f45670 */
[----:B------:R-:W-:-:S11]  /*02b0*/  ISETP.NE.OR P0, PT, R0, 0x3, !P1 ;  /* 0x000000030000780c */ /* 0x000fd60004f05670 */
[----:B------:R-:W-:Y:S05]  /*02c0*/  @P2 BRA `(.L_x_5) ;  /* 0x0000000000202947 */ /* 0x000fea0003800000 */
[----:B------:R-:W3:Y:S02]  /*02d0*/  LDCU.64 UR4, c[0x0][0x348] ;  /* 0x00006900ff0477ac */ /* 0x000ee40008000a00 */
[----:B---3--:R-:W-:Y:S02]  /*02e0*/  UIADD3 UR6, UP1, UPT, UR4, 0x80, URZ ;  /* 0x0000008004067890 */ /* 0x008fe4000ff3e0ff */
[----:B------:R-:W-:Y:S02]  /*02f0*/  UIADD3 UR4, UP0, UPT, UR4, 0x180, URZ ;  /* 0x0000018004047890 */ /* 0x000fe4000ff1e0ff */
[----:B------:R-:W-:Y:S02]  /*0300*/  UIADD3.X UR7, UPT, UPT, URZ, UR5, URZ, UP1, !UPT ;  /* 0x00000005ff077290 */ /* 0x000fe40008ffe4ff */
[----:B------:R-:W-:-:S07]  /*0310*/  UIADD3.X UR5, UPT, UPT, URZ, UR5, URZ, UP0, !UPT ;  /* 0x00000005ff057290 */ /* 0x000fce00087fe4ff */
[----:B------:R3:W-:Y:S02]  /*0320*/  UTMACCTL.PF [UR6] ;  /* 0x00000000060079b9 */ /* 0x0007e40008040000 */
[----:B------:R3:W-:Y:S02]  /*0330*/  UTMACCTL.PF [UR4] ;  /* 0x00000000040079b9 */ /* 0x0007e40008040000 */
[----:B---3--:R-:W-:Y:S01]  /*0340*/  NOP ;  /* 0x0000000000007918 */ /* 0x008fe20000000000 */
.L_x_5:
[----:B------:R-:W-:Y:S05]  /*0350*/  BSYNC.RECONVERGENT B0 ;  /* 0x0000000000007941 */ /* 0x000fea0003800200 */
.L_x_4:
[----:B------:R-:W-:Y:S04]  /*0360*/  BSSY.RECONVERGENT B0, `(.L_x_6) ;  /* 0x000000a000007945 */ /* 0x000fe80003800200 */
        /* <DEDUP_REMOVED lines=9> */
.L_x_7:
[----:B------:R-:W-:Y:S05]  /*0400*/  BSYNC.RECONVERGENT B0 ;  /* 0x0000000000007941 */ /* 0x000fea0003800200 */
.L_x_6:
[----:B------:R-:W3:Y:S01]  /*0410*/  LDCU.64 UR4, c[0x0][0x888] ;  /* 0x00011100ff0477ac */ /* 0x000ee20008000a00 */
[----:B------:R-:W-:Y:S02]  /*0420*/  UISETP.EQ.U32.AND UP1, UPT, UR8, URZ, UPT ;  /* 0x000000ff0800728c */ /* 0x000fe4000bf22070 */
[----:B------:R-:W-:Y:S02]  /*0430*/  UPLOP3.LUT UP3, UPT, UPT, UPT, UPT, 0x80, 0x8 ;  /* 0x000000000008789c */ /* 0x000fe40003f6f070 */
[----:B---3--:R-:W-:-:S04]  /*0440*/  UISETP.NE.U32.AND UP0, UPT, UR4, URZ, UPT ;  /* 0x000000ff0400728c */ /* 0x008fc8000bf05070 */
[----:B------:R-:W-:-:S04]  /*0450*/  UISETP.NE.AND.EX UP0, UPT, UR5, URZ, UPT, UP0 ;  /* 0x000000ff0500728c */ /* 0x000fc8000bf05300 */
[----:B------:R-:W-:-:S04]  /*0460*/  UISETP.EQ.OR.EX UP2, UPT, UR9, URZ, !UP0, UP1 ;  /* 0x000000ff0900728c */ /* 0x000fc8000c742710 */
[----:B------:R-:W-:-:S06]  /*0470*/  UP2UR UR4, UPR, URZ, 0x4 ;  /* 0x00000004ff047883 */ /* 0x000fcc0008000000 */
[----:B------:R-:W-:Y:S01]  /*0480*/  MOV R51, UR4 ;  /* 0x0000000400337c02 */ /* 0x000fe20008000f00 */
[----:B------:R-:W-:Y:S06]  /*0490*/  BRA.U !UP2, `(.L_x_8) ;  /* 0x000000010a207547 */ /* 0x000fec000b800000 */
[----:B------:R-:W-:Y:S01]  /*04a0*/  UISETP.NE.U32.AND UP1, UPT, UR8, URZ, UPT ;  /* 0x000000ff0800728c */ /* 0x000fe2000bf25070 */
[----:B-----5:R-:W-:Y:S01]  /*04b0*/  FSETP.NEU.AND P0, PT, R27, RZ, PT ;  /* 0x000000ff1b00720b */ /* 0x020fe20003f0d000 */
[----:B------:R-:W-:Y:S02]  /*04c0*/  USEL UR4, URZ, 0xffffffff, UP0 ;  /* 0xffffffffff047887 */ /* 0x000fe40008000000 */
[----:B------:R-:W-:-:S10]  /*04d0*/  UISETP.NE.AND.EX UP1, UPT, UR9, URZ, UPT, UP1 ;  /* 0x000000ff0900728c */ /* 0x000fd4000bf25310 */
[----:B------:R-:W-:Y:S01]  /*04e0*/  VOTEU.ANY UP0, P0 ;  /* 0x0000000000ff7886 */ /* 0x000fe20000000100 */
[----:B------:R-:W-:-:S04]  /*04f0*/  @!UP1 USEL UR4, URZ, 0xffffffff, UP0 ;  /* 0xffffffffff049887 */ /* 0x000fc80008000000 */
[----:B------:R-:W-:-:S04]  /*0500*/  ULOP3.LUT UR4, UR4, 0x1, URZ, 0xc0, !UPT ;  /* 0x0000000104047892 */ /* 0x000fc8000f8ec0ff */
[----:B------:R-:W-:-:S11]  /*0510*/  UISETP.NE.U32.AND UP3, UPT, UR4, 0x1, UPT ;  /* 0x000000010400788c */ /* 0x000fd6000bf65070 */
.L_x_8:
[----:B------:R-:W3:Y:S01]  /*0520*/  SHFL.IDX PT, R0, R47, RZ, 0x1f ;  /* 0x00001fff2f007589 */ /* 0x000ee200000e0000 */
[----:B------:R-:W-:-:S04]  /*0530*/  UISETP.NE.AND UP0, UPT, UR25, 0x2, UPT ;  /* 0x000000021900788c */ /* 0x000fc8000bf05270 */
[----:B------:R-:W-:Y:S02]  /*0540*/  UISETP.EQ.AND UP1, UPT, UR48, URZ, !UP0 ;  /* 0x000000ff3000728c */ /* 0x000fe4000c722270 */
[----:B------:R-:W-:-:S04]  /*0550*/  USEL UR46, URZ, 0x1, UP0 ;  /* 0x00000001ff2e7887 */ /* 0x000fc80008000000 */
[----:B------:R-:W-:Y:S02]  /*0560*/  PLOP3.LUT P3, PT, P1, PT, UP1, 0x80, 0x8 ;  /* 0x000000000008781c */ /* 0x000fe40000f6f018 */
[----:B---3--:R-:W-:-:S13]  /*0570*/  ISETP.NE.AND P0, PT, R0, RZ, PT ;  /* 0x000000ff0000720c */ /* 0x008fda0003f05270 */
[----:B------:R-:W-:Y:S05]  /*0580*/  @P0 BRA `(.L_x_9) ;  /* 0x00000000006c0947 */ /* 0x000fea0003800000 */
[----:B------:R-:W-:Y:S01]  /*0590*/  UMOV UR4, 0x400 ;  /* 0x0000040000047882 */ /* 0x000fe20000000000 */
[----:B------:R-:W-:Y:S01]  /*05a0*/  UMOV UR8, 0x1 ;  /* 0x0000000100087882 */ /* 0x000fe20000000000 */
[----:B------:R-:W-:Y:S01]  /*05b0*/  UMOV UR6, 0x2 ;  /* 0x0000000200067882 */ /* 0x000fe20000000000 */
[----:B------:R-:W-:Y:S02]  /*05c0*/  ULEA UR4, UR47, UR4, 0x18 ;  /* 0x000000042f047291 */ /* 0x000fe4000f8ec0ff */
[----:B------:R-:W-:-:S04]  /*05d0*/  UIADD3 UR8, UPT, UPT, -UR8, 0x100000, URZ ;  /* 0x0010000008087890 */ /* 0x000fc8000fffe1ff */
[----:B------:R-:W-:Y:S02]  /*05e0*/  USHF.L.U32 UR9, UR8, 0xb, URZ ;  /* 0x0000000b08097899 */ /* 0x000fe400080006ff */
[----:B------:R-:W-:Y:S02]  /*05f0*/  USHF.L.U32 UR8, UR8, 0x1, URZ ;  /* 0x0000000108087899 */ /* 0x000fe400080006ff */
[----:B------:R-:W-:-:S04]  /*0600*/  UIADD3 UR6, UPT, UPT, -UR6, 0x100000, URZ ;  /* 0x0010000006067890 */ /* 0x000fc8000fffe1ff */
[----:B------:R-:W-:Y:S02]  /*0610*/  USHF.L.U32 UR7, UR6, 0xb, URZ ;  /* 0x0000000b06077899 */ /* 0x000fe400080006ff */
[----:B------:R-:W-:Y:S01]  /*0620*/  USHF.L.U32 UR6, UR6, 0x1, URZ ;  /* 0x0000000106067899 */ /* 0x000fe200080006ff */
[----:B------:R-:W-:Y:S01]  /*0630*/  ELECT P0, URZ, PT ;  /* 0x0000000000ff782f */ /* 0x000fe20003800000 */
[----:B------:R-:W3:Y:S02]  /*0640*/  FENCE.VIEW.ASYNC.S ;  /* 0x00000000000073c6 */ /* 0x000ee40000000000 */
[----:B---3--:R3:W4:Y:S08]  /*0650*/  SYNCS.EXCH.64 URZ, [UR4], UR8 ;  /* 0x0000000804ff75b2 */ /* 0x0087300008000100 */
[----:B------:R3:W1:Y:S01]  /*0660*/  SYNCS.EXCH.64 URZ, [UR4+0x38], UR6 ;  /* 0x0000380604ff75b2 */ /* 0x0006620008000100 */
        /* <DEDUP_REMOVED lines=12> */
[----:B------:R-:W-:Y:S01]  /*0730*/  NOP ;  /* 0x0000000000007918 */ /* 0x000fe20000000000 */
.L_x_9:
[----:B------:R-:W2:Y:S01]  /*0740*/  SHFL.IDX PT, R0, R47, RZ, 0x1f ;  /* 0x00001fff2f007589 */ /* 0x000ea200000e0000 */
[----:B------:R-:W-:Y:S01]  /*0750*/  NOP ;  /* 0x0000000000007918 */ /* 0x000fe20000000000 */
[----:B--2---:R-:W-:-:S13]  /*0760*/  ISETP.NE.AND P0, PT, R0, 0x1, PT ;  /* 0x000000010000780c */ /* 0x004fda0003f05270 */
[----:B------:R-:W-:Y:S05]  /*0770*/  @P0 BRA `(.L_x_10) ;  /* 0x0000000000540947 */ /* 0x000fea0003800000 */
[----:B---3--:R-:W-:Y:S01]  /*0780*/  UMOV UR4, 0x400 ;  /* 0x0000040000047882 */ /* 0x008fe20000000000 */
        /* <DEDUP_REMOVED lines=10> */
[----:B------:R-:W2:Y:S02]  /*0830*/  FENCE.VIEW.ASYNC.S ;  /* 0x00000000000073c6 */ /* 0x000ea40000000000 */
[----:B--2---:R2:W3:Y:S08]  /*0840*/  SYNCS.EXCH.64 URZ, [UR4+0x70], UR8 ;  /* 0x0000700804ff75b2 */ /* 0x0044f00008000100 */
        /* <DEDUP_REMOVED lines=8> */
.L_x_10:
[----:B------:R-:W4:Y:S01]  /*08d0*/  SHFL.IDX PT, R0, R47, RZ, 0x1f ;  /* 0x00001fff2f007589 */ /* 0x000f2200000e0000 */
[----:B------:R-:W-:Y:S01]  /*08e0*/  NOP ;  /* 0x0000000000007918 */ /* 0x000fe20000000000 */
[----:B----4-:R-:W-:-:S13]  /*08f0*/  ISETP.NE.AND P0, PT, R0, 0x3, PT ;  /* 0x000000030000780c */ /* 0x010fda0003f05270 */
[----:B------:R-:W-:Y:S05]  /*0900*/  @P0 BRA `(.L_x_11) ;  /* 0x00000000002c0947 */ /* 0x000fea0003800000 */
[----:B--23--:R-:W-:Y:S01]  /*0910*/  UMOV UR6, 0x400 ;  /* 0x0000040000067882 */ /* 0x00cfe20000000000 */
[----:B------:R-:W-:Y:S01]  /*0920*/  UMOV UR4, 0x20 ;  /* 0x0000002000047882 */ /* 0x000fe20000000000 */
[----:B------:R-:W-:Y:S02]  /*0930*/  ULEA UR6, UR47, UR6, 0x18 ;  /* 0x000000062f067291 */ /* 0x000fe4000f8ec0ff */
[----:B------:R-:W-:-:S04]  /*0940*/  UIADD3 UR4, UPT, UPT, -UR4, 0x100000, URZ ;  /* 0x0010000004047890 */ /* 0x000fc8000fffe1ff */
[----:B------:R-:W-:Y:S02]  /*0950*/  USHF.L.U32 UR5, UR4, 0xb, URZ ;  /* 0x0000000b04057899 */ /* 0x000fe400080006ff */
[----:B------:R-:W-:Y:S01]  /*0960*/  USHF.L.U32 UR4, UR4, 0x1, URZ ;  /* 0x0000000104047899 */ /* 0x000fe200080006ff */
[----:B------:R-:W-:Y:S01]  /*0970*/  ELECT P0, URZ, PT ;  /* 0x0000000000ff782f */ /* 0x000fe20003800000 */
[----:B------:R-:W2:Y:S10]  /*0980*/  FENCE.VIEW.ASYNC.S ;  /* 0x00000000000073c6 */ /* 0x000eb40000000000 */
[----:B--2---:R4:W2:Y:S01]  /*0990*/  SYNCS.EXCH.64 URZ, [UR6+0xb0], UR4 ;  /* 0x0000b00406ff75b2 */ /* 0x0048a20008000100 */
[----:B------:R4:W3:Y:S02]  /*09a0*/  SYNCS.EXCH.64 URZ, [UR6+0xb8], UR4 ;  /* 0x0000b80406ff75b2 */ /* 0x0008e40008000100 */
[----:B----4-:R-:W-:Y:S01]  /*09b0*/  NOP ;  /* 0x0000000000007918 */ /* 0x010fe20000000000 */
.L_x_11:
[----:B------:R-:W4:Y:S01]  /*09c0*/  SHFL.IDX PT, R0, R47, RZ, 0x1f ;  /* 0x00001fff2f007589 */ /* 0x000f2200000e0000 */
[----:B------:R-:W-:Y:S01]  /*09d0*/  NOP ;  /* 0x0000000000007918 */ /* 0x000fe20000000000 */
[----:B----4-:R-:W-:-:S13]  /*09e0*/  ISETP.NE.AND P0, PT, R0, 0x4, PT ;  /* 0x000000040000780c */ /* 0x010fda0003f05270 */
[----:B------:R-:W-:Y:S05]  /*09f0*/  @P0 BRA `(.L_x_12) ;  /* 0x0000000000480947 */ /* 0x000fea0003800000 */
[----:B--23--:R-:W-:Y:S01]  /*0a00*/  UMOV UR4, 0x3a0 ;  /* 0x000003a000047882 */ /* 0x00cfe20000000000 */
[----:B------:R-:W-:Y:S01]  /*0a10*/  UMOV UR6, 0x400 ;  /* 0x0000040000067882 */ /* 0x000fe20000000000 */
[----:B------:R-:W-:Y:S01]  /*0a20*/  USEL UR4, UR4, 0x320, UP3 ;  /* 0x0000032004047887 */ /* 0x000fe20009800000 */
        /* <DEDUP_REMOVED lines=10> */
[----:B--2---:R4:W2:Y:S08]  /*0ad0*/  SYNCS.EXCH.64 URZ, [UR6+0xc0], UR8 ;  /* 0x0000c00806ff75b2 */ /* 0x0048b00008000100 */
[----:B------:R4:W3:Y:S01]  /*0ae0*/  SYNCS.EXCH.64 URZ, [UR6+0xd0], UR4 ;  /* 0x0000d00406ff75b2 */ /* 0x0008e20008000100 */
[----:B------:R4:W1:Y:S01]  /*0af0*/  SYNCS.EXCH.64 URZ, [UR6+0xc8], UR8 ;  /* 0x0000c80806ff75b2 */ /* 0x0008620008000100 */
[----:B------:R4:W1:Y:S02]  /*0b00*/  SYNCS.EXCH.64 URZ, [UR6+0xd8], UR4 ;  /* 0x0000d80406ff75b2 */ /* 0x0008640008000100 */
[----:B----4-:R-:W-:Y:S01]  /*0b10*/  NOP ;  /* 0x0000000000007918 */ /* 0x010fe20000000000 */
.L_x_12:
[----:B------:R-:W4:Y:S01]  /*0b20*/  SHFL.IDX PT, R0, R47, RZ, 0x1f ;  /* 0x00001fff2f007589 */ /* 0x000f2200000e0000 */
[----:B------:R-:W-:Y:S01]  /*0b30*/  NOP ;  /* 0x0000000000007918 */ /* 0x000fe20000000000 */
[----:B----4-:R-:W-:-:S13]  /*0b40*/  ISETP.NE.AND P0, PT, R0, 0x5, PT ;  /* 0x000000050000780c */ /* 0x010fda0003f05270 */
[----:B------:R-:W-:Y:S05]  /*0b50*/  @P0 BRA `(.L_x_13) ;  /* 0x0000000000540947 */ /* 0x000fea0003800000 */
[----:B--23--:R-:W-:Y:S01]  /*0b60*/  UMOV UR4, 0x400 ;  /* 0x0000040000047882 */ /* 0x00cfe20000000000 */
        /* <DEDUP_REMOVED lines=14> */
[----:B------:R4:W1:Y:S01]  /*0c50*/  SYNCS.EXCH.64 URZ, [UR4+0x108], UR8 ;  /* 0x0001080804ff75b2 */ /* 0x0008620008000100 */
[----:B------:R4:W1:Y:S01]  /*0c60*/  SYNCS.EXCH.64 URZ, [UR4+0xf0], UR6 ;  /* 0x0000f00604ff75b2 */ /* 0x0008620008000100 */
[----:B------:R4:W1:Y:S01]  /*0c70*/  SYNCS.EXCH.64 URZ, [UR4+0x110], UR8 ;  /* 0x0001100804ff75b2 */ /* 0x0008620008000100 */
[----:B------:R4:W1:Y:S01]  /*0c80*/  SYNCS.EXCH.64 URZ, [UR4+0xf8], UR6 ;  /* 0x0000f80604ff75b2 */ /* 0x0008620008000100 */
[----:B------:R4:W1:Y:S02]  /*0c90*/  SYNCS.EXCH.64 URZ, [UR4+0x118], UR8 ;  /* 0x0001180804ff75b2 */ /* 0x0008640008000100 */
[----:B----4-:R-:W-:Y:S01]  /*0ca0*/  NOP ;  /* 0x0000000000007918 */ /* 0x010fe20000000000 */
.L_x_13:
[----:B------:R-:W4:Y:S01]  /*0cb0*/  SHFL.IDX PT, R0, R47, RZ, 0x1f ;  /* 0x00001fff2f007589 */ /* 0x000f2200000e0000 */
[----:B------:R-:W-:Y:S01]  /*0cc0*/  ISETP.NE.OR P1, PT, RZ, UR25, !P1 ;  /* 0x00000019ff007c0c */ /* 0x000fe2000cf25670 */
        /* <DEDUP_REMOVED lines=12> */
[----:B------:R4:W3:Y:S01]  /*0d90*/  SYNCS.EXCH.64 URZ, [UR4+0x130], UR6 ;  /* 0x0001300604ff75b2 */ /* 0x0008e20008000100 */
[----:B------:R4:W1:Y:S01]  /*0da0*/  SYNCS.EXCH.64 URZ, [UR4+0x128], UR6 ;  /* 0x0001280604ff75b2 */ /* 0x0008620008000100 */
[----:B------:R4:W1:Y:S02]  /*0db0*/  SYNCS.EXCH.64 URZ, [UR4+0x138], UR6 ;  /* 0x0001380604ff75b2 */ /* 0x0008640008000100 */
[----:B----4-:R-:W-:Y:S01]  /*0dc0*/  NOP ;  /* 0x0000000000007918 */ /* 0x010fe20000000000 */
.L_x_14:
[----:B------:R-:W-:Y:S01]  /*0dd0*/  VOTEU.ALL UP0, P1 ;  /* 0x0000000000ff7886 */ /* 0x000fe20000800000 */
[----:B--23--:R-:W-:Y:S01]  /*0de0*/  UMOV UR4, 0x20 ;  /* 0x0000002000047882 */ /* 0x00cfe20000000000 */
[----:B------:R-:W2:Y:S01]  /*0df0*/  LDCU UR7, c[0x0][0x36c] ;  /* 0x00006d80ff0777ac */ /* 0x000ea20008000800 */
[----:B------:R-:W-:Y:S01]  /*0e00*/  NOP ;  /* 0x0000000000007918 */ /* 0x000fe20000000000 */
[----:B------:R-:W-:Y:S01]  /*0e10*/  LOP3.LUT R0, R60, 0x1f, RZ, 0xc0, !PT ;  /* 0x0000001f3c007812 */ /* 0x000fe200078ec0ff */
[----:B------:R-:W-:Y:S01]  /*0e20*/  @!UP0 UMOV UR6, 0x400 ;  /* 0x0000040000068882 */ /* 0x000fe20000000000 */
[----:B------:R-:W-:-:S04]  /*0e30*/  @!UP0 UIADD3 UR4, UPT, UPT, -UR4, 0x100000, URZ ;  /* 0x0010000004048890 */ /* 0x000fc8000fffe1ff */
[----:B------:R-:W-:Y:S02]  /*0e40*/  @!UP0 USHF.L.U32 UR5, UR4, 0xb, URZ ;  /* 0x0000000b04058899 */ /* 0x000fe400080006ff */
[----:B------:R-:W-:Y:S02]  /*0e50*/  @!UP0 USHF.L.U32 UR4, UR4, 0x1, URZ ;  /* 0x0000000104048899 */ /* 0x000fe400080006ff */
[----:B------:R-:W-:Y:S01]  /*0e60*/  @!UP0 ULEA UR6, UR47, UR6, 0x18 ;  /* 0x000000062f068291 */ /* 0x000fe2000f8ec0ff */
[----:B------:R-:W-:Y:S01]  /*0e70*/  VOTEU.ALL UP0, P1 ;  /* 0x0000000000ff7886 */ /* 0x000fe20000800000 */
[----:B------:R-:W-:Y:S02]  /*0e80*/  UISETP.NE.AND UP4, UPT, UR25, URZ, UPT ;  /* 0x000000ff1900728c */ /* 0x000fe4000bf85270 */
[----:B--2---:R-:W-:Y:S01]  /*0e90*/  UISETP.EQ.U32.AND UP5, UPT, UR7, 0x1, UPT ;  /* 0x000000010700788c */ /* 0x004fe2000bfa2070 */
[----:B------:R-:W2:Y:S07]  /*0ea0*/  FENCE.VIEW.ASYNC.S ;  /* 0x00000000000073c6 */ /* 0x000eae0000000000 */
[----:B--2---:R2:W3:Y:S01]  /*0eb0*/  @!UP0 SYNCS.EXCH.64 URZ, [UR6+0x140], UR4 ;  /* 0x0001400406ff85b2 */ /* 0x0044e20008000100 */
[----:B------:R-:W-:Y:S05]  /*0ec0*/  BRA.U !UP5, `(.L_x_15) ;  /* 0x000000010d087547 */ /* 0x000fea000b800000 */
[----:B-1-3--:R-:W-:Y:S01]  /*0ed0*/  UCGABAR_ARV ;  /* 0x00000000000079c7 */ /* 0x00afe20008000000 */
[----:B------:R-:W-:Y:S05]  /*0ee0*/  BRA `(.L_x_16) ;  /* 0x0000000000047947 */ /* 0x000fea0003800000 */
.L_x_15:
[----:B-1-3--:R-:W-:Y:S01]  /*0ef0*/  NOP ;  /* 0x0000000000007918 */ /* 0x00afe20000000000 */
.L_x_16:
[----:B------:R-:W1:Y:S01]  /*0f00*/  S2UR UR20, SR_CTAID.X ;  /* 0x00000000001479c3 */ /* 0x000e620000002500 */
[----:B------:R-:W-:-:S05]  /*0f10*/  CS2R.32 R50, SR_CgaSize ;  /* 0x0000000000327805 */ /* 0x000fca0000008a00 */
[----:B------:R-:W-:-:S05]  /*0f20*/  IMAD R50, R50, -0xa0, RZ ;  /* 0xffffff6032327824 */ /* 0x000fca00078e02ff */
[----:B--2---:R-:W-:-:S14]  /*0f30*/  R2UR UR5, R50 ;  /* 0x00000000320572ca */ /* 0x004fdc00000e0000 */
[----:B------:R-:W2:Y:S01]  /*0f40*/  LDCU UR5, c[0x0][UR5+0x2b0] ;  /* 0x00005600050577ac */ /* 0x000ea20008000800 */
[----:B------:R-:W-:-:S05]  /*0f50*/  CS2R.32 R50, SR_CgaSize ;  /* 0x0000000000327805 */ /* 0x000fca0000008a00 */
[----:B------:R-:W-:-:S05]  /*0f60*/  IMAD R50, R50, -0xa0, RZ ;  /* 0xffffff6032327824 */ /* 0x000fca00078e02ff */
[----:B------:R-:W-:-:S14]  /*0f70*/  R2UR UR4, R50 ;  /* 0x00000000320472ca */ /* 0x000fdc00000e0000 */
[----:B------:R-:W3:Y:S01]  /*0f80*/  LDCU UR4, c[0x0][UR4+0x2b4] ;  /* 0x00005680040477ac */ /* 0x000ee20008000800 */
[----:B------:R-:W4:Y:S01]  /*0f90*/  S2UR UR7, SR_CTAID.Y ;  /* 0x00000000000779c3 */ /* 0x000f220000002600 */
[----:B------:R-:W-:-:S05]  /*0fa0*/  CS2R.32 R50, SR_CgaSize ;  /* 0x0000000000327805 */ /* 0x000fca0000008a00 */
[----:B------:R-:W-:-:S05]  /*0fb0*/  IMAD R50, R50, -0xa0, RZ ;  /* 0xffffff6032327824 */ /* 0x000fca00078e02ff */
[----:B------:R-:W-:-:S14]  /*0fc0*/  R2UR UR8, R50 ;  /* 0x00000000320872ca */ /* 0x000fdc00000e0000 */
[----:B------:R-:W3:Y:S01]  /*0fd0*/  LDCU UR8, c[0x0][UR8+0x2a0] ;  /* 0x00005400080877ac */ /* 0x000ee20008000800 */
[----:B------:R-:W3:Y:S01]  /*0fe0*/  LDCU UR21, c[0x0][0xb24] ;  /* 0x00016480ff1577ac */ /* 0x000ee20008000800 */
[----:B------:R-:W1:Y:S01]  /*0ff0*/  S2UR UR36, SR_CTAID.Z ;  /* 0x00000000002479c3 */ /* 0x000e620000002700 */
[----:B------:R-:W-:-:S05]  /*1000*/  CS2R.32 R50, SR_CgaSize ;  /* 0x0000000000327805 */ /* 0x000fca0000008a00 */
[----:B------:R-:W-:-:S05]  /*1010*/  IMAD R50, R50, -0xa0, RZ ;  /* 0xffffff6032327824 */ /* 0x000fca00078e02ff */
[----:B------:R-:W-:-:S14]  /*1020*/  R2UR UR63, R50 ;  /* 0x00000000323f72ca */ /* 0x000fdc00000e0000 */
[----:B------:R-:W3:Y:S01]  /*1030*/  LDCU UR63, c[0x0][UR63+0x2a4] ;  /* 0x000054803f3f77ac */ /* 0x000ee20008000800 */
[----:B------:R-:W-:Y:S02]  /*1040*/  UISETP.GT.U32.AND UP0, UPT, UR48, 0xffff, UPT ;  /* 0x0000ffff3000788c */ /* 0x000fe4000bf04070 */
[----:B------:R-:W-:Y:S01]  /*1050*/  USHF.L.U32 UR27, UR47, 0xa, URZ ;  /* 0x0000000a2f1b7899 */ /* 0x000fe200080006ff */
[----:B-1----:R-:W-:Y:S01]  /*1060*/  I2FP.F32.U32 R3, UR20 ;  /* 0x0000001400037c45 */ /* 0x002fe20008201000 */
[----:B------:R-:W-:Y:S01]  /*1070*/  UMOV UR30, 0x5 ;  /* 0x00000005001e7882 */ /* 0x000fe20000000000 */
[----:B------:R-:W1:Y:S03]  /*1080*/  LDCU UR45, c[0x0][0xb24] ;  /* 0x00016480ff2d77ac */ /* 0x000e660008000800 */
[----:B--2---:R-:W-:Y:S01]  /*1090*/  FMUL R3, R3, UR5 ;  /* 0x0000000503037c20 */ /* 0x004fe20008400000 */
[----:B------:R-:W2:Y:S01]  /*10a0*/  LDCU UR29, c[0x0][0xb30] ;  /* 0x00016600ff1d77ac */ /* 0x000ea20008000800 */
[----:B----4-:R-:W-:Y:S01]  /*10b0*/  I2FP.F32.U32 R2, UR7 ;  /* 0x0000000700027c45 */ /* 0x010fe20008201000 */
[----:B------:R-:W-:-:S03]  /*10c0*/  USHF.L.U32 UR44, UR20, 0x6, URZ ;  /* 0x00000006142c7899 */ /* 0x000fc600080006ff */
[----:B------:R-:W4:Y:S01]  /*10d0*/  F2I.U32.TRUNC.NTZ R3, R3 ;  /* 0x0000000300037305 */ /* 0x000f22000020f000 */
[----:B------:R-:W-:Y:S01]  /*10e0*/  USEL UR26, UR48, 0xffff, !UP0 ;  /* 0x0000ffff301a7887 */ /* 0x000fe2000c000000 */
[----:B---3--:R-:W-:Y:S01]  /*10f0*/  FMUL R2, R2, UR4 ;  /* 0x0000000402027c20 */ /* 0x008fe20008400000 */
[----:B------:R-:W-:Y:S01]  /*1100*/  UISETP.GE.AND UP2, UPT, UR21, 0x1, UPT ;  /* 0x000000011500788c */ /* 0x000fe2000bf46270 */
[----:B------:R-:W-:-:S04]  /*1110*/  UMOV UR24, UR7 ;  /* 0x0000000700187c82 */ /* 0x000fc80008000000 */
[----:B------:R-:W3:Y:S01]  /*1120*/  F2I.U32.TRUNC.NTZ R2, R2 ;  /* 0x0000000200027305 */ /* 0x000ee2000020f000 */
[----:B----4-:R-:W-:Y:S02]  /*1130*/  R2UR UR4, R3 ;  /* 0x00000000030472ca */ /* 0x010fe400000e0000 */
[----:B------:R-:W-:Y:S02]  /*1140*/  PRMT R3, RZ, 0x7610, R3 ;  /* 0x00007610ff037816 */ /* 0x000fe40000000003 */
[----:B---3--:R-:W-:Y:S02]  /*1150*/  R2UR UR6, R2 ;  /* 0x00000000020672ca */ /* 0x008fe400000e0000 */
[----:B------:R-:W-:-:S07]  /*1160*/  PRMT R2, RZ, 0x7610, R2 ;  /* 0x00007610ff027816 */ /* 0x000fce0000000002 */
[----:B------:R-:W-:-:S04]  /*1170*/  UIADD3 UR5, UPT, UPT, -UR4, URZ, URZ ;  /* 0x000000ff04057290 */ /* 0x000fc8000fffe1ff */
[----:B------:R-:W-:Y:S02]  /*1180*/  UIMAD UR5, UR8, UR5, UR20 ;  /* 0x00000005080572a4 */ /* 0x000fe4000f8e0214 */
[----:B------:R-:W-:-:S04]  /*1190*/  UIADD3 UR4, UPT, UPT, -UR6, URZ, URZ ;  /* 0x000000ff06047290 */ /* 0x000fc8000fffe1ff */
[----:B------:R-:W-:Y:S01]  /*11a0*/  IMAD.U32 R50, RZ, RZ, UR5 ;  /* 0x00000005ff327e24 */ /* 0x000fe2000f8e00ff */
[----:B------:R-:W-:Y:S01]  /*11b0*/  UIMAD UR63, UR63, UR4, UR7 ;  /* 0x000000043f3f72a4 */ /* 0x000fe2000f8e0207 */
[----:B-12---:R-:W-:Y:S11]  /*11c0*/  BRA.U UP4, `(.L_x_17) ;  /* 0x0000000104407547 */ /* 0x006ff6000b800000 */
[----:B------:R-:W-:-:S13]  /*11d0*/  R2UR UR4, R50 ;  /* 0x00000000320472ca */ /* 0x000fda00000e0000 */
[----:B------:R-:W-:Y:S02]  /*11e0*/  UISETP.GT.U32.AND UP0, UPT, UR4, 0x1, UPT ;  /* 0x000000010400788c */ /* 0x000fe4000bf04070 */
[----:B------:R-:W-:Y:S02]  /*11f0*/  ULOP3.LUT UR4, UR4, 0xfffffffe, URZ, 0xc0, !UPT ;  /* 0xfffffffe04047892 */ /* 0x000fe4000f8ec0ff */
[----:B------:R-:W-:Y:S02]  /*1200*/  UISETP.NE.AND UP1, UPT, UR63, URZ, UP0 ;  /* 0x000000ff3f00728c */ /* 0x000fe40008725270 */
[----:B------:R-:W-:Y:S02]  /*1210*/  UISETP.NE.AND UP0, UPT, UR63, 0x1, UP0 ;  /* 0x000000013f00788c */ /* 0x000fe40008705270 */
[----:B------:R-:W-:Y:S02]  /*1220*/  USEL UR7, URZ, 0x1, UP1 ;  /* 0x00000001ff077887 */ /* 0x000fe40008800000 */
[----:B------:R-:W-:-:S02]  /*1230*/  USEL UR6, URZ, 0x4, UP0 ;  /* 0x00000004ff067887 */ /* 0x000fc40008000000 */
[----:B------:R-:W-:Y:S02]  /*1240*/  USEL UR5, URZ, 0x2, UP1 ;  /* 0x00000002ff057887 */ /* 0x000fe40008800000 */
[----:B------:R-:W-:Y:S02]  /*1250*/  ULEA UR4, UR63, UR4, 0x1 ;  /* 0x000000043f047291 */ /* 0x000fe4000f8e08ff */
[----:B------:R-:W-:Y:S02]  /*1260*/  USEL UR8, URZ, 0x8, UP0 ;  /* 0x00000008ff087887 */ /* 0x000fe40008000000 */
[----:B------:R-:W-:-:S03]  /*1270*/  UIADD3 UR5, UPT, UPT, UR5, UR6, UR7 ;  /* 0x0000000605057290 */ /* 0x000fc6000fffe007 */
[----:B------:R-:W-:Y:S01]  /*1280*/  UMOV UR6, 0x3 ;  /* 0x0000000300067882 */ /* 0x000fe20000000000 */
[----:B------:R-:W-:Y:S02]  /*1290*/  UIADD3 UR5, UPT, UPT, UR5, UR8, URZ ;  /* 0x0000000805057290 */ /* 0x000fe4000fffe0ff */
[----:B------:R-:W-:-:S04]  /*12a0*/  USHF.L.U32 UR4, UR6, UR4, URZ ;  /* 0x0000000406047299 */ /* 0x000fc800080006ff */
[----:B------:R-:W-:Y:S02]  /*12b0*/  MOV R3, UR5 ;  /* 0x0000000500037c02 */ /* 0x000fe40008000f00 */
[----:B------:R-:W-:Y:S02]  /*12c0*/  IMAD.U32 R2, RZ, RZ, UR4 ;  /* 0x00000004ff027e24 */ /* 0x000fe4000f8e00ff */
.L_x_17:
[----:B------:R-:W-:Y:S05]  /*12d0*/  BRA.U !UP2, `(.L_x_18) ;  /* 0x000000010ad47547 */ /* 0x000fea000b800000 */
[----:B------:R-:W1:Y:S01]  /*12e0*/  LDCU.128 UR12, c[0x0][0xb10] ;  /* 0x00016200ff0c77ac */ /* 0x000e620008000c00 */
[----:B------:R-:W2:Y:S01]  /*12f0*/  LDCU UR6, c[0x0][0x370] ;  /* 0x00006e00ff0677ac */ /* 0x000ea20008000800 */
[----:B------:R-:W3:Y:S01]  /*1300*/  LDCU UR5, c[0x0][0x374] ;  /* 0x00006e80ff0577ac */ /* 0x000ee20008000800 */
[----:B------:R-:W4:Y:S01]  /*1310*/  LDCU UR28, c[0x0][0xb0c] ;  /* 0x00016180ff1c77ac */ /* 0x000f220008000800 */
[----:B------:R-:W4:Y:S01]  /*1320*/  LDCU UR4, c[0x0][0xb20] ;  /* 0x00016400ff0477ac */ /* 0x000f220008000800 */
[----:B------:R-:W4:Y:S01]  /*1330*/  LDCU.64 UR8, c[0x0][0xb28] ;  /* 0x00016500ff0877ac */ /* 0x000f220008000a00 */
[----:B-1----:R-:W-:Y:S02]  /*1340*/  UISETP.NE.AND UP0, UPT, UR14, 0x1, UPT ;  /* 0x000000010e00788c */ /* 0x002fe4000bf05270 */
[----:B---3--:R-:W-:Y:S02]  /*1350*/  UIMAD.WIDE.U32 UR10, UR5, UR15, URZ ;  /* 0x0000000f050a72a5 */ /* 0x008fe4000f8e00ff */
[----:B--2---:R-:W-:-:S02]  /*1360*/  UIMAD.WIDE.U32 UR18, UR6, UR12, URZ ;  /* 0x0000000c061272a5 */ /* 0x004fc4000f8e00ff */
[----:B----4-:R-:W-:Y:S02]  /*1370*/  UISETP.NE.AND UP1, UPT, UR28, 0x1, UPT ;  /* 0x000000011c00788c */ /* 0x010fe4000bf25270 */
[----:B------:R-:W-:Y:S01]  /*1380*/  UISETP.NE.AND UP2, UPT, UR21, 0x1, UPT ;  /* 0x000000011500788c */ /* 0x000fe2000bf45270 */
[----:B------:R-:W-:Y:S02]  /*1390*/  UMOV UR10, UR11 ;  /* 0x0000000b000a7c82 */ /* 0x000fe40008000000 */
[----:B------:R-:W-:Y:S01]  /*13a0*/  UMOV UR18, UR19 ;  /* 0x0000001300127c82 */ /* 0x000fe20008000000 */
[----:B------:R-:W-:Y:S02]  /*13b0*/  @UP0 USHF.R.U32.HI UR5, URZ, UR4, UR10 ;  /* 0x00000004ff050299 */ /* 0x000fe4000801160a */
[----:B------:R-:W-:Y:S02]  /*13c0*/  UIMAD.WIDE.U32 UR22, UR24, UR15, URZ ;  /* 0x0000000f181672a5 */ /* 0x000fe4000f8e00ff */
[----:B------:R-:W-:-:S02]  /*13d0*/  UIMAD.WIDE.U32 UR10, UR5, UR8, URZ ;  /* 0x00000008050a72a5 */ /* 0x000fc4000f8e00ff */
[----:B------:R-:W-:Y:S02]  /*13e0*/  @UP1 USHF.R.U32.HI UR6, URZ, UR13, UR18 ;  /* 0x0000000dff061299 */ /* 0x000fe40008011612 */
[----:B------:R-:W-:Y:S02]  /*13f0*/  UIMAD.WIDE.U32 UR16, UR20, UR12, URZ ;  /* 0x0000000c141072a5 */ /* 0x000fe4000f8e00ff */
[----:B------:R-:W-:Y:S01]  /*1400*/  UIMAD.WIDE.U32 UR18, UR6, UR8, URZ ;  /* 0x00000008061272a5 */ /* 0x000fe2000f8e00ff */
[----:B------:R-:W-:Y:S01]  /*1410*/  UMOV UR22, UR23 ;  /* 0x0000001700167c82 */ /* 0x000fe20008000000 */
[----:B------:R-:W-:Y:S01]  /*1420*/  UMOV UR10, UR11 ;  /* 0x0000000b000a7c82 */ /* 0x000fe20008000000 */
[----:B------:R-:W-:Y:S02]  /*1430*/  USHF.R.U32.HI UR22, URZ, UR4, UR22 ;  /* 0x00000004ff167299 */ /* 0x000fe40008011616 */
[----:B------:R-:W-:Y:S02]  /*1440*/  @UP2 USHF.R.U32.HI UR5, URZ, UR9, UR10 ;  /* 0x00000009ff052299 */ /* 0x000fe4000801160a */
[----:B------:R-:W-:Y:S01]  /*1450*/  UMOV UR7, UR19 ;  /* 0x0000001300077c82 */ /* 0x000fe20008000000 */
[----:B------:R-:W-:Y:S01]  /*1460*/  UMOV UR16, UR17 ;  /* 0x0000001100107c82 */ /* 0x000fe20008000000 */
[----:B------:R-:W-:-:S02]  /*1470*/  @UP2 USHF.R.U32.HI UR6, URZ, UR9, UR7 ;  /* 0x00000009ff062299 */ /* 0x000fc40008011607 */
[----:B------:R-:W-:Y:S02]  /*1480*/  USHF.R.U32.HI UR13, URZ, UR13, UR16 ;  /* 0x0000000dff0d7299 */ /* 0x000fe40008011610 */
[----:B------:R-:W-:Y:S02]  /*1490*/  USEL UR4, UR24, UR22, !UP0 ;  /* 0x0000001618047287 */ /* 0x000fe4000c000000 */
[----:B------:R-:W-:Y:S02]  /*14a0*/  UIMAD UR7, UR5, UR21, URZ ;  /* 0x00000015050772a4 */ /* 0x000fe4000f8e02ff */
[----:B------:R-:W-:Y:S02]  /*14b0*/  USEL UR5, UR20, UR13, !UP1 ;  /* 0x0000000d14057287 */ /* 0x000fe4000c800000 */
[----:B------:R-:W-:Y:S02]  /*14c0*/  UIMAD UR12, UR6, UR21, URZ ;  /* 0x00000015060c72a4 */ /* 0x000fe4000f8e02ff */
[----:B------:R-:W-:-:S02]  /*14d0*/  UISETP.GE.AND UP0, UPT, UR4, UR7, UPT ;  /* 0x000000070400728c */ /* 0x000fc4000bf06270 */
[----:B------:R-:W-:Y:S02]  /*14e0*/  UIMAD.WIDE.U32 UR10, UR4, UR8, URZ ;  /* 0x00000008040a72a5 */ /* 0x000fe4000f8e00ff */
[----:B------:R-:W-:Y:S02]  /*14f0*/  UISETP.GE.OR UP0, UPT, UR5, UR12, UP0 ;  /* 0x0000000c0500728c */ /* 0x000fe40008706670 */
[----:B------:R-:W-:Y:S02]  /*1500*/  UIMAD.WIDE.U32 UR12, UR5, UR8, URZ ;  /* 0x00000008050c72a5 */ /* 0x000fe4000f8e00ff */
[----:B------:R-:W-:Y:S01]  /*1510*/  UIADD3 UR10, UPT, UPT, -UR4, URZ, URZ ;  /* 0x000000ff040a7290 */ /* 0x000fe2000fffe1ff */
[----:B------:R-:W-:Y:S01]  /*1520*/  UMOV UR8, UR11 ;  /* 0x0000000b00087c82 */ /* 0x000fe20008000000 */
[----:B------:R-:W-:Y:S02]  /*1530*/  UIADD3 UR11, UPT, UPT, -UR5, URZ, URZ ;  /* 0x000000ff050b7290 */ /* 0x000fe4000fffe1ff */
[----:B------:R-:W-:-:S03]  /*1540*/  USHF.R.U32.HI UR8, URZ, UR9, UR8 ;  /* 0x00000009ff087299 */ /* 0x000fc60008011608 */
[----:B------:R-:W-:Y:S01]  /*1550*/  @!UP0 UMOV UR7, UR13 ;  /* 0x0000000d00078c82 */ /* 0x000fe20008000000 */
[----:B------:R-:W-:Y:S02]  /*1560*/  UIMAD UR24, UR14, UR10, UR24 ;  /* 0x0000000a0e1872a4 */ /* 0x000fe4000f8e0218 */
[----:B------:R-:W-:Y:S02]  /*1570*/  USEL UR8, UR4, UR8, !UP2 ;  /* 0x0000000804087287 */ /* 0x000fe4000d000000 */
[----:B------:R-:W-:Y:S02]  /*1580*/  @!UP0 USHF.R.U32.HI UR7, URZ, UR9, UR7 ;  /* 0x00000009ff078299 */ /* 0x000fe40008011607 */
[----:B------:R-:W-:Y:S02]  /*1590*/  UIADD3 UR9, UPT, UPT, -UR8, URZ, URZ ;  /* 0x000000ff08097290 */ /* 0x000fe4000fffe1ff */
[----:B------:R-:W-:Y:S02]  /*15a0*/  @!UP0 USEL UR7, UR5, UR7, !UP2 ;  /* 0x0000000705078287 */ /* 0x000fe4000d000000 */
[----:B------:R-:W-:-:S02]  /*15b0*/  UIMAD UR9, UR21, UR9, UR4 ;  /* 0x00000009150972a4 */ /* 0x000fc4000f8e0204 */
[----:B------:R-:W-:Y:S02]  /*15c0*/  @!UP0 UIADD3 UR8, UPT, UPT, UR8, -UR7, URZ ;  /* 0x8000000708088290 */ /* 0x000fe4000fffe0ff */
[----:B------:R-:W-:Y:S02]  /*15d0*/  @!UP0 UIMAD UR6, UR9, UR6, UR7 ;  /* 0x00000006090682a4 */ /* 0x000fe4000f8e0207 */
[----:B------:R-:W-:Y:S02]  /*15e0*/  @!UP0 UIMAD UR4, UR8, UR21, UR5 ;  /* 0x00000015080482a4 */ /* 0x000fe4000f8e0205 */
[----:B------:R-:W-:Y:S02]  /*15f0*/  UIMAD UR20, UR28, UR11, UR20 ;  /* 0x0000000b1c1472a4 */ /* 0x000fe4000f8e0214 */
[----:B------:R-:W-:Y:S01]  /*1600*/  UIMAD UR24, UR4, UR14, UR24 ;  /* 0x0000000e041872a4 */ /* 0x000fe2000f8e0218 */
[----:B------:R-:W-:Y:S02]  /*1610*/  @!UP0 UMOV UR5, UR6 ;  /* 0x0000000600058c82 */ /* 0x000fe40008000000 */
[----:B------:R-:W-:-:S12]  /*1620*/  UIMAD UR20, UR5, UR28, UR20 ;  /* 0x0000001c051472a4 */ /* 0x000fd8000f8e0214 */
.L_x_18:
[----:B------:R-:W-:Y:S02]  /*1630*/  UISETP.NE.AND UP1, UPT, UR29, 0x1, UPT ;  /* 0x000000011d00788c */ /* 0x000fe4000bf25270 */
[----:B------:R-:W-:Y:S02]  /*1640*/  ULOP3.LUT UR21, UR26, 0xffff, URZ, 0xc0, !UPT ;  /* 0x0000ffff1a157892 */ /* 0x000fe4000f8ec0ff */
[----:B------:R-:W-:Y:S02]  /*1650*/  UISETP.NE.AND UP0, UPT, UR25, 0x2, UPT ;  /* 0x000000021900788c */ /* 0x000fe4000bf05270 */
[----:B------:R-:W-:Y:S02]  /*1660*/  ULOP3.LUT UR22, UR27, 0x800, URZ, 0xc0, !UPT ;  /* 0x000008001b167892 */ /* 0x000fe4000f8ec0ff */
[----:B------:R-:W-:Y:S02]  /*1670*/  ULOP3.LUT UR44, UR44, 0x40, URZ, 0xc0, !UPT ;  /* 0x000000402c2c7892 */ /* 0x000fe4000f8ec0ff */
[----:B------:R-:W-:Y:S01]  /*1680*/  USHF.L.U32 UR21, UR30, UR21, URZ ;  /* 0x000000151e157299 */ /* 0x000fe200080006ff */
[----:B------:R-:W-:Y:S11]  /*1690*/  BRA.U UP1, `(.L_x_19) ;  /* 0x0000000101447547 */ /* 0x000ff6000b800000 */
[----:B------:R-:W1:Y:S01]  /*16a0*/  LDCU.128 UR8, c[0x0][0xb10] ;  /* 0x00016200ff0877ac */ /* 0x000e620008000c00 */
[----:B------:R-:W2:Y:S01]  /*16b0*/  LDCU UR12, c[0x0][0xb0c] ;  /* 0x00016180ff0c77ac */ /* 0x000ea20008000800 */
[----:B------:R-:W3:Y:S01]  /*16c0*/  LDCU UR13, c[0x0][0xb20] ;  /* 0x00016400ff0d77ac */ /* 0x000ee20008000800 */
[----:B-1----:R-:W-:Y:S02]  /*16d0*/  UIMAD.WIDE.U32 UR6, UR20, UR8, URZ ;  /* 0x00000008140672a5 */ /* 0x002fe4000f8e00ff */
[----:B------:R-:W-:Y:S02]  /*16e0*/  UIMAD.WIDE.U32 UR4, UR24, UR11, URZ ;  /* 0x0000000b180472a5 */ /* 0x000fe4000f8e00ff */
[----:B--2---:R-:W-:Y:S02]  /*16f0*/  UISETP.NE.AND UP2, UPT, UR12, 0x1, UPT ;  /* 0x000000010c00788c */ /* 0x004fe4000bf45270 */
[----:B------:R-:W-:Y:S01]  /*1700*/  UISETP.NE.AND UP1, UPT, UR10, 0x1, UPT ;  /* 0x000000010a00788c */ /* 0x000fe2000bf25270 */
[----:B------:R-:W-:-:S02]  /*1710*/  UMOV UR6, UR7 ;  /* 0x0000000700067c82 */ /* 0x000fc40008000000 */
[----:B------:R-:W-:Y:S01]  /*1720*/  UMOV UR4, UR5 ;  /* 0x0000000500047c82 */ /* 0x000fe20008000000 */
[----:B------:R-:W-:Y:S02]  /*1730*/  USHF.R.U32.HI UR6, URZ, UR9, UR6 ;  /* 0x00000009ff067299 */ /* 0x000fe40008011606 */
[----:B---3--:R-:W-:Y:S02]  /*1740*/  USHF.R.U32.HI UR4, URZ, UR13, UR4 ;  /* 0x0000000dff047299 */ /* 0x008fe40008011604 */
[----:B------:R-:W-:Y:S02]  /*1750*/  USEL UR5, UR20, UR6, !UP2 ;  /* 0x0000000614057287 */ /* 0x000fe4000d000000 */
[----:B------:R-:W-:-:S04]  /*1760*/  USEL UR4, UR24, UR4, !UP1 ;  /* 0x0000000418047287 */ /* 0x000fc8000c800000 */
[----:B------:R-:W-:Y:S02]  /*1770*/  UIADD3 UR6, UPT, UPT, UR5, -UR4, URZ ;  /* 0x8000000405067290 */ /* 0x000fe4000fffe0ff */
[----:B------:R-:W-:Y:S02]  /*1780*/  UIADD3 UR4, UPT, UPT, -UR5, UR4, URZ ;  /* 0x0000000405047290 */ /* 0x000fe4000fffe1ff */
[----:B------:R-:W-:Y:S02]  /*1790*/  UIMAD UR24, UR6, UR10, UR24 ;  /* 0x0000000a061872a4 */ /* 0x000fe4000f8e0218 */
[----:B------:R-:W-:-:S12]  /*17a0*/  UIMAD UR20, UR4, UR12, UR20 ;  /* 0x0000000c041472a4 */ /* 0x000fd8000f8e0214 */
.L_x_19:
[----:B------:R-:W-:Y:S05]  /*17b0*/  BRA.U !UP5, `(.L_x_20) ;  /* 0x000000010d0c7547 */ /* 0x000fea000b800000 */
[----:B------:R-:W-:Y:S01]  /*17c0*/  UCGABAR_WAIT ;  /* 0x0000000000007dc7 */ /* 0x000fe20008000000 */
[----:B------:R-:W-:Y:S01]  /*17d0*/  CCTL.IVALL ;  /* 0x00000000ff00798f */ /* 0x000fe20002000000 */
[----:B------:R-:W-:Y:S05]  /*17e0*/  BRA `(.L_x_21) ;  /* 0x0000000000047947 */ /* 0x000fea0003800000 */
.L_x_20:
[----:B------:R-:W-:Y:S06]  /*17f0*/  BAR.SYNC.DEFER_BLOCKING 0x0 ;  /* 0x0000000000007b1d */ /* 0x000fec0000010000 */
.L_x_21:
[----:B------:R-:W-:Y:S05]  /*1800*/  BRA.U UP0, `(.L_x_22) ;  /* 0x0000001500487547 */ /* 0x000fea000b800000 */
[----:B------:R-:W1:Y:S01]  /*1810*/  LDCU UR6, c[0x0][0x38c] ;  /* 0x00007180ff0677ac */ /* 0x000e620008000800 */
[----:B------:R-:W-:Y:S01]  /*1820*/  PLOP3.LUT P1, PT, PT, PT, UP3, 0x80, 0x8 ;  /* 0x000000000008781c */ /* 0x000fe20003f2f038 */
[----:B------:R-:W-:Y:S01]  /*1830*/  IMAD.MOV.U32 R12, RZ, RZ, 0x1 ;  /* 0x00000001ff0c7424 */ /* 0x000fe200078e00ff */
[----:B------:R-:W-:Y:S02]  /*1840*/  ISETP.NE.AND P2, PT, R0, RZ, P3 ;  /* 0x000000ff0000720c */ /* 0x000fe40001f45270 */
[----:B------:R-:W-:Y:S02]  /*1850*/  CS2R R10, SRZ ;  /* 0x00000000000a7805 */ /* 0x000fe4000001ff00 */
[----:B------:R-:W-:Y:S01]  /*1860*/  PLOP3.LUT P1, PT, P1, PT, PT, 0x8, 0x80 ;  /* 0x000000000080781c */ /* 0x000fe20000f2e170 */
[----:B------:R-:W-:Y:S01]  /*1870*/  IMAD.MOV.U32 R9, RZ, RZ, RZ ;  /* 0x000000ffff097224 */ /* 0x000fe200078e00ff */
[----:B------:R-:W2:Y:S01]  /*1880*/  LDCU UR38, c[0x0][0x370] ;  /* 0x00006e00ff2677ac */ /* 0x000ea20008000800 */
[----:B------:R-:W-:Y:S01]  /*1890*/  IMAD.MOV.U32 R8, RZ, RZ, 0x1 ;  /* 0x00000001ff087424 */ /* 0x000fe200078e00ff */
[----:B------:R-:W3:Y:S01]  /*18a0*/  LDCU.64 UR26, c[0x0][0x348] ;  /* 0x00006900ff1a77ac */ /* 0x000ee20008000a00 */
[----:B------:R-:W-:Y:S01]  /*18b0*/  ULEA.HI UR42, UR22, UR44, URZ, 0x1a ;  /* 0x0000002c162a7291 */ /* 0x000fe2000f8fd0ff */
[----:B------:R-:W4:Y:S01]  /*18c0*/  LDCU UR37, c[0x0][0x374] ;  /* 0x00006e80ff2577ac */ /* 0x000f220008000800 */
[----:B-1----:R-:W-:-:S02]  /*18d0*/  UIADD3 UR5, UPT, UPT, UR6, 0x3f, URZ ;  /* 0x0000003f06057890 */ /* 0x002fc4000fffe0ff */
[----:B------:R-:W-:Y:S02]  /*18e0*/  UIADD3 UR48, UPT, UPT, UR6, 0x7e, URZ ;  /* 0x0000007e06307890 */ /* 0x000fe4000fffe0ff */
[----:B------:R-:W-:Y:S01]  /*18f0*/  USHF.R.S32.HI UR4, URZ, 0x1f, UR5 ;  /* 0x0000001fff047899 */ /* 0x000fe20008011405 */
[----:B------:R-:W-:-:S03]  /*1900*/  UMOV UR7, URZ ;  /* 0x000000ff00077c82 */ /* 0x000fc60008000000 */
[----:B------:R-:W-:Y:S02]  /*1910*/  ULEA.HI UR4, UR4, UR5, URZ, 0x6 ;  /* 0x0000000504047291 */ /* 0x000fe4000f8f30ff */
[----:B------:R-:W-:Y:S02]  /*1920*/  UIADD3 UR5, UPT, UPT, UR6, -0x1, URZ ;  /* 0xffffffff06057890 */ /* 0x000fe4000fffe0ff */
[----:B------:R-:W-:Y:S02]  /*1930*/  USHF.R.S32.HI UR40, URZ, 0x6, UR4 ;  /* 0x00000006ff287899 */ /* 0x000fe40008011404 */
[----:B------:R-:W-:Y:S02]  /*1940*/  UISETP.GE.U32.AND UP1, UPT, UR5, -0x7f, UPT ;  /* 0xffffff810500788c */ /* 0x000fe4000bf26070 */
[----:B------:R-:W-:-:S04]  /*1950*/  UISETP.LT.U32.AND UP0, UPT, UR40, 0x7, UPT ;  /* 0x000000072800788c */ /* 0x000fc8000bf01070 */
[----:B------:R-:W-:Y:S02]  /*1960*/  USEL UR39, UR40, 0x7, UP0 ;  /* 0x0000000728277887 */ /* 0x000fe40008000000 */
[----:B------:R-:W-:Y:S02]  /*1970*/  UISETP.NE.AND UP0, UPT, UR25, URZ, UPT ;  /* 0x000000ff1900728c */ /* 0x000fe4000bf05270 */
[----:B------:R-:W-:Y:S02]  /*1980*/  UIADD3 UR4, UPT, UPT, UR39, -0x1, URZ ;  /* 0xffffffff27047890 */ /* 0x000fe4000fffe0ff */
[----:B------:R-:W-:Y:S02]  /*1990*/  @UP1 UIADD3 UR4, UPT, UPT, UR39, URZ, URZ ;  /* 0x000000ff27041290 */ /* 0x000fe4000fffe0ff */
[----:B------:R-:W-:Y:S02]  /*19a0*/  USEL UR23, UR46, 0x2, UP0 ;  /* 0x000000022e177887 */ /* 0x000fe40008000000 */
[----:B------:R-:W-:-:S02]  /*19b0*/  UIADD3 UR43, UPT, UPT, UR40, -UR39, URZ ;  /* 0x80000027282b7290 */ /* 0x000fc4000fffe0ff */
[----:B------:R-:W-:Y:S02]  /*19c0*/  UIADD3 UR25, UPT, UPT, UR4, 0x1, URZ ;  /* 0x0000000104197890 */ /* 0x000fe4000fffe0ff */
[----:B--234-:R-:W-:-:S12]  /*19d0*/  UIADD3 UR41, UPT, UPT, -UR4, URZ, URZ ;  /* 0x000000ff04297290 */ /* 0x01cfd8000fffe1ff */
.L_x_42:
[----:B------:R-:W-:Y:S01]  /*19e0*/  UISETP.NE.AND UP0, UPT, UR47, URZ, UPT ;  /* 0x000000ff2f00728c */ /* 0x000fe2000bf05270 */
[----:B------:R-:W1:Y:S08]  /*19f0*/  S2UR UR47, SR_CgaCtaId ;  /* 0x00000000002f79c3 */ /* 0x000e700000008800 */
[----:B------:R-:W-:Y:S05]  /*1a00*/  BRA.U UP0, `(.L_x_23) ;  /* 0x0000000100347547 */ /* 0x000fea000b800000 */
[----:B------:R-:W2:Y:S01]  /*1a10*/  S2R R0, SR_CgaCtaId ;  /* 0x0000000000007919 */ /* 0x000ea20000008800 */
[----:B------:R-:W-:-:S04]  /*1a20*/  MOV R2, 0x400 ;  /* 0x0000040000027802 */ /* 0x000fc80000000f00 */
[----:B--2---:R-:W-:Y:S02]  /*1a30*/  LEA R0, R0, R2, 0x18 ;  /* 0x0000000200007211 */ /* 0x004fe400078ec0ff */
[----:B------:R-:W-:-:S03]  /*1a40*/  SHF.L.U32 R2, R8, 0x1f, RZ ;  /* 0x0000001f08027819 */ /* 0x000fc600000006ff */
[----:B------:R-:W-:-:S04]  /*1a50*/  IMAD R0, R9, 0x8, R0 ;  /* 0x0000000809007824 */ /* 0x000fc800078e0200 */
[----:B------:R-:W2:Y:S02]  /*1a60*/  SYNCS.PHASECHK.TRANS64.TRYWAIT P0, [R0+URZ+0x130], R2 ;  /* 0x00013002000075a7 */ /* 0x000ea400080011ff */
[----:B--2---:R-:W-:Y:S05]  /*1a70*/  @!P0 BRA `(.L_x_24) ;  /* 0x0000007400588947 */ /* 0x004fea0003800000 */
.L_x_152:
[----:B------:R-:W-:Y:S01]  /*1a80*/  VIADD R9, R9, 0x1 ;  /* 0x0000000109097836 */ /* 0x000fe20000000000 */
[----:B------:R2:W-:Y:S04]  /*1a90*/  SYNCS.ARRIVE.TRANS64.A1T0 RZ, [R0+URZ+0x120], RZ ;  /* 0x000120ff00ff79a7 */ /* 0x0005e800081000ff */
[----:B------:R-:W-:-:S04]  /*1aa0*/  ISETP.NE.AND P0, PT, R9, 0x2, PT ;  /* 0x000000020900780c */ /* 0x000fc80003f05270 */
[----:B------:R-:W-:Y:S02]  /*1ab0*/  SEL R9, R9, RZ, P0 ;  /* 0x000000ff09097207 */ /* 0x000fe40000000000 */
[----:B--2---:R-:W-:-:S04]  /*1ac0*/  SEL R0, RZ, 0x1, P0 ;  /* 0x00000001ff007807 */ /* 0x004fc80000000000 */
[----:B------:R-:W-:-:S07]  /*1ad0*/  LOP3.LUT R8, R8, R0, RZ, 0x3c, !PT ;  /* 0x0000000008087212 */ /* 0x000fce00078e3cff */
.L_x_23:
[----:B------:R-:W-:Y:S01]  /*1ae0*/  UMOV UR6, 0x400 ;  /* 0x0000040000067882 */ /* 0x000fe20000000000 */
[----:B------:R-:W-:Y:S01]  /*1af0*/  SHF.L.U32 R0, R12, 0x1f, RZ ;  /* 0x0000001f0c007819 */ /* 0x000fe200000006ff */
[----:B-1----:R-:W-:Y:S02]  /*1b00*/  ULEA UR6, UR47, UR6, 0x18 ;  /* 0x000000062f067291 */ /* 0x002fe4000f8ec0ff */
[----:B------:R-:W-:Y:S02]  /*1b10*/  UISETP.GE.U32.AND UP0, UPT, UR48, 0x7f, UPT ;  /* 0x0000007f3000788c */ /* 0x000fe4000bf06070 */
[----:B------:R-:W-:Y:S02]  /*1b20*/  ULEA UR4, UR7, UR6, 0x3 ;  /* 0x0000000607047291 */ /* 0x000fe4000f8e18ff */
[----:B------:R-:W-:Y:S01]  /*1b30*/  ULEA UR10, UR24, UR44, 0x7 ;  /* 0x0000002c180a7291 */ /* 0x000fe2000f8e38ff */
[----:B------:R-:W-:-:S06]  /*1b40*/  UMOV UR13, URZ ;  /* 0x000000ff000d7c82 */ /* 0x000fcc0008000000 */
[----:B------:R1:W2:Y:S01]  /*1b50*/  SYNCS.PHASECHK.TRANS64.TRYWAIT P0, [UR4+0x38], R0 ;  /* 0x00003800ff0075a7 */ /* 0x0002a20008001104 */
[----:B------:R-:W-:-:S04]  /*1b60*/  ULEA.HI UR4, UR20, UR20, URZ, 0x1 ;  /* 0x0000001414047291 */ /* 0x000fc8000f8f08ff */
[----:B------:R-:W-:-:S04]  /*1b70*/  USHF.L.U32 UR4, UR4, 0x6, URZ ;  /* 0x0000000604047899 */ /* 0x000fc800080006ff */
[----:B------:R-:W-:-:S04]  /*1b80*/  ULOP3.LUT UR35, UR4, 0xffffff80, URZ, 0xc0, !UPT ;  /* 0xffffff8004237892 */ /* 0x000fc8000f8ec0ff */
[----:B------:R-:W-:Y:S01]  /*1b90*/  UIADD3 UR35, UPT, UPT, UR42, UR35, URZ ;  /* 0x000000232a237290 */ /* 0x000fe2000fffe0ff */
[----:B------:R-:W-:Y:S11]  /*1ba0*/  BRA.U !UP0, `(.L_x_25) ;  /* 0x0000000108c47547 */ /* 0x000ff6000b800000 */
[----:B------:R-:W-:Y:S01]  /*1bb0*/  UMOV UR16, UR41 ;  /* 0x0000002900107c82 */ /* 0x000fe20008000000 */
[----:B------:R-:W-:Y:S01]  /*1bc0*/  UMOV UR4, UR7 ;  /* 0x0000000700047c82 */ /* 0x000fe20008000000 */
[----:B------:R-:W-:-:S05]  /*1bd0*/  UMOV UR34, URZ ;  /* 0x000000ff00227c82 */ /* 0x000fca0008000000 */
.L_x_31:
[----:B------:R-:W-:Y:S01]  /*1be0*/  ULEA UR33, UR4, UR6, 0x3 ;  /* 0x0000000604217291 */ /* 0x000fe2000f8e18ff */
[----:B------:R-:W-:Y:S01]  /*1bf0*/  @P3 MOV R2, 0x8000 ;  /* 0x0000800000023802 */ /* 0x000fe20000000f00 */
[----:B--234-:R-:W-:Y:S10]  /*1c00*/  @P0 BRA `(.L_x_26) ;  /* 0x00000000000c0947 */ /* 0x01cff40003800000 */
[----:B------:R-:W-:-:S04]  /*1c10*/  SHF.L.U32 R3, R12, 0x1f, RZ ;  /* 0x0000001f0c037819 */ /* 0x000fc800000006ff */
[----:B------:R-:W2:Y:S02]  /*1c20*/  SYNCS.PHASECHK.TRANS64.TRYWAIT P0, [UR33+0x38], R3 ;  /* 0x00003803ff0075a7 */ /* 0x000ea40008001121 */
[----:B--2---:R-:W-:Y:S05]  /*1c30*/  @!P0 BRA `(.L_x_27) ;  /* 0x0000007000fc8947 */ /* 0x004fea0003800000 */
.L_x_26:
[----:B------:R2:W-:Y:S01]  /*1c40*/  @P3 SYNCS.ARRIVE.TRANS64 RZ, [UR33], R2 ;  /* 0x00000002ffff39a7 */ /* 0x0005e20008000021 */
[----:B------:R-:W-:Y:S02]  /*1c50*/  ULOP3.LUT UR5, UR23, 0x2, URZ, 0xfc, !UPT ;  /* 0x0000000217057892 */ /* 0x000fe4000f8efcff */
[----:B------:R-:W-:Y:S02]  /*1c60*/  UIADD3 UR16, UPT, UPT, UR16, 0x1, URZ ;  /* 0x0000000110107890 */ /* 0x000fe4000fffe0ff */
[----:B------:R-:W-:Y:S02]  /*1c70*/  UISETP.NE.AND UP0, UPT, UR5, 0x2, UPT ;  /* 0x000000020500788c */ /* 0x000fe4000bf05270 */
[----:B------:R-:W-:-:S07]  /*1c80*/  UISETP.NE.AND UP2, UPT, UR16, 0x1, UPT ;  /* 0x000000011000788c */ /* 0x000fce000bf45270 */
[----:B------:R-:W-:Y:S05]  /*1c90*/  BRA.U UP0, `(.L_x_28) ;  /* 0x0000000100047547 */ /* 0x000fea000b800000 */
[----:B------:R-:W-:Y:S05]  /*1ca0*/  BPT.TRAP 0x1 ;  /* 0x000000040000795c */ /* 0x000fea0000300000 */
.L_x_28:
[----:B------:R-:W-:Y:S04]  /*1cb0*/  BSSY.RECONVERGENT B0, `(.L_x_29) ;  /* 0x0000003000007945 */ /* 0x000fe80003800200 */
[----:B------:R-:W-:Y:S05]  /*1cc0*/  @!P2 BRA `(.L_x_30) ;  /* 0x000000000004a947 */ /* 0x000fea0003800000 */
[----:B------:R-:W-:Y:S05]  /*1cd0*/  BPT.TRAP 0x1 ;  /* 0x000000040000795c */ /* 0x000fea0000300000 */
.L_x_30:
[----:B------:R-:W-:Y:S05]  /*1ce0*/  BSYNC.RECONVERGENT B0 ;  /* 0x0000000000007941 */ /* 0x000fea0003800200 */
.L_x_29:
[----:B------:R-:W-:Y:S02]  /*1cf0*/  UIADD3 UR5, UPT, UPT, UR4, 0x1, URZ ;  /* 0x0000000104057890 */ /* 0x000fe4000fffe0ff */
[----:B------:R-:W-:Y:S02]  /*1d00*/  UIADD3 UR14, UP1, UPT, UR26, 0x80, URZ ;  /* 0x000000801a0e7890 */ /* 0x000fe4000ff3e0ff */
[----:B------:R-:W-:Y:S02]  /*1d10*/  UISETP.NE.AND UP0, UPT, UR5, 0x7, UPT ;  /* 0x000000070500788c */ /* 0x000fe4000bf05270 */
[----:B------:R-:W-:Y:S02]  /*1d20*/  ULOP3.LUT UR33, UR33, 0xfefffff8, URZ, 0xc0, !UPT ;  /* 0xfefffff821217892 */ /* 0x000fe4000f8ec0ff */
[----:B------:R-:W-:Y:S02]  /*1d30*/  USEL UR8, URZ, 0x1, UP0 ;  /* 0x00000001ff087887 */ /* 0x000fe40008000000 */
[----:B------:R-:W-:-:S02]  /*1d40*/  USEL UR7, UR5, URZ, UP0 ;  /* 0x000000ff05077287 */ /* 0x000fc40008000000 */
[----:B------:R-:W-:Y:S02]  /*1d50*/  UIADD3.X UR15, UPT, UPT, URZ, UR27, URZ, UP1, !UPT ;  /* 0x0000001bff0f7290 */ /* 0x000fe40008ffe4ff */
[----:B------:R-:W-:Y:S01]  /*1d60*/  ULEA UR5, UR7, UR6, 0x3 ;  /* 0x0000000607057291 */ /* 0x000fe2000f8e18ff */
[----:B------:R-:W-:Y:S01]  /*1d70*/  LOP3.LUT R12, R12, UR8, RZ, 0x3c, !PT ;  /* 0x000000080c0c7c12 */ /* 0x000fe2000f8e3cff */
[----:B------:R-:W-:Y:S02]  /*1d80*/  USHF.L.U32 UR8, UR4, 0xd, URZ ;  /* 0x0000000d04087899 */ /* 0x000fe400080006ff */
[----:B------:R-:W-:Y:S01]  /*1d90*/  UIADD3 UR4, UP0, UPT, UR26, 0x180, URZ ;  /* 0x000001801a047890 */ /* 0x000fe2000ff1e0ff */
[----:B-1----:R-:W-:Y:S01]  /*1da0*/  SHF.L.U32 R0, R12, 0x1f, RZ ;  /* 0x0000001f0c007819 */ /* 0x002fe200000006ff */
[----:B------:R-:W-:Y:S02]  /*1db0*/  ULEA UR32, UR22, UR8, 0x1 ;  /* 0x0000000816207291 */ /* 0x000fe4000f8e08ff */
[----:B------:R-:W-:Y:S01]  /*1dc0*/  UPRMT UR13, URZ, 0x5410, UR21 ;  /* 0x00005410ff0d7896 */ /* 0x000fe20008000015 */
[----:B------:R3:W4:Y:S01]  /*1dd0*/  SYNCS.PHASECHK.TRANS64.TRYWAIT P0, [UR5+0x38], R0 ;  /* 0x00003800ff0075a7 */ /* 0x0007220008001105 */
[----:B------:R-:W-:-:S02]  /*1de0*/  UIADD3 UR32, UPT, UPT, UR6, 0x4300, UR32 ;  /* 0x0000430006207890 */ /* 0x000fc4000fffe020 */
[----:B------:R-:W-:Y:S02]  /*1df0*/  UIADD3 UR8, UPT, UPT, UR6, 0x12300, UR8 ;  /* 0x0001230006087890 */ /* 0x000fe4000fffe008 */
[----:B------:R-:W-:Y:S01]  /*1e00*/  UIADD3.X UR5, UPT, UPT, URZ, UR27, URZ, UP0, !UPT ;  /* 0x0000001bff057290 */ /* 0x000fe200087fe4ff */
[----:B------:R-:W-:Y:S01]  /*1e10*/  UMOV UR18, 0x0 ;  /* 0x0000000000127882 */ /* 0x000fe20000000000 */
[----:B------:R-:W-:Y:S01]  /*1e20*/  UMOV UR19, 0x10000000 ;  /* 0x1000000000137882 */ /* 0x000fe20000000000 */
[----:B------:R-:W-:Y:S01]  /*1e30*/  UMOV UR11, UR34 ;  /* 0x00000022000b7c82 */ /* 0x000fe20008000000 */
[----:B------:R-:W-:Y:S01]  /*1e40*/  UMOV UR12, UR36 ;  /* 0x00000024000c7c82 */ /* 0x000fe20008000000 */
[----:B------:R-:W-:Y:S01]  /*1e50*/  UMOV UR9, UR33 ;  /* 0x0000002100097c82 */ /* 0x000fe20008000000 */
[----:B------:R1:W-:Y:S03]  /*1e60*/  UTMALDG.3D.MULTICAST.2CTA [UR32], [UR14], UR13, desc[UR18] ;  /* 0x000012200e0073b4 */ /* 0x0003e6000821180d */
[----:B------:R2:W-:Y:S01]  /*1e70*/  UTMALDG.3D.2CTA [UR8], [UR4], desc[UR18] ;  /* 0x00001208040075b4 */ /* 0x0005e20008211000 */
[----:B-1----:R-:W-:Y:S01]  /*1e80*/  UIADD3 UR34, UPT, UPT, UR34, 0x40, URZ ;  /* 0x0000004022227890 */ /* 0x002fe2000fffe0ff */
[----:B------:R-:W-:Y:S01]  /*1e90*/  UMOV UR13, UR25 ;  /* 0x00000019000d7c82 */ /* 0x000fe20008000000 */
[----:B--2---:R-:W-:Y:S01]  /*1ea0*/  UMOV UR4, UR7 ;  /* 0x0000000700047c82 */ /* 0x004fe20008000000 */
[----:B------:R-:W-:Y:S09]  /*1eb0*/  BRA.U UP2, `(.L_x_31) ;  /* 0xfffffffd02487547 */ /* 0x000ff2000b83ffff */
.L_x_25:
[----:B------:R-:W-:Y:S01]  /*1ec0*/  ULEA UR4, UR7, UR6, 0x3 ;  /* 0x0000000607047291 */ /* 0x000fe2000f8e18ff */
[----:B-1-3--:R-:W-:Y:S01]  /*1ed0*/  SHF.L.U32 R0, R12, 0x1f, RZ ;  /* 0x0000001f0c007819 */ /* 0x00afe200000006ff */
[----:B------:R-:W-:Y:S01]  /*1ee0*/  @!P1 SYNCS.ARRIVE.TRANS64.A1T0 RZ, [UR6+0xb8], RZ ;  /* 0x0000b8ffffff99a7 */ /* 0x000fe20008100006 */
[----:B------:R-:W-:-:S06]  /*1ef0*/  UISETP.GT.AND UP0, UPT, UR40, UR39, UPT ;  /* 0x000000272800728c */ /* 0x000fcc000bf04270 */
[----:B--2-4-:R1:W2:Y:S03]  /*1f00*/  SYNCS.PHASECHK.TRANS64.TRYWAIT P0, [UR4+0x38], R0 ;  /* 0x00003800ff0075a7 */ /* 0x0142a60008001104 */
[----:B------:R-:W-:Y:S05]  /*1f10*/  BRA.U !UP0, `(.L_x_32) ;  /* 0x0000000108c47547 */ /* 0x000fea000b800000 */
[----:B------:R-:W-:Y:S01]  /*1f20*/  UIADD3 UR24, UPT, UPT, UR43, UR13, URZ ;  /* 0x0000000d2b187290 */ /* 0x000fe2000fffe0ff */
[----:B------:R-:W-:-:S11]  /*1f30*/  UMOV UR4, UR7 ;  /* 0x0000000700047c82 */ /* 0x000fd60008000000 */
.L_x_38:
[----:B------:R-:W-:Y:S01]  /*1f40*/  ULEA UR17, UR4, UR6, 0x3 ;  /* 0x0000000604117291 */ /* 0x000fe2000f8e18ff */
[----:B--2---:R-:W-:Y:S01]  /*1f50*/  @P3 MOV R2, 0x8000 ;  /* 0x0000800000023802 */ /* 0x004fe20000000f00 */
[----:B--2-4-:R-:W-:Y:S10]  /*1f60*/  @P0 BRA `(.L_x_33) ;  /* 0x00000000000c0947 */ /* 0x014ff40003800000 */
[----:B------:R-:W-:-:S04]  /*1f70*/  SHF.L.U32 R3, R12, 0x1f, RZ ;  /* 0x0000001f0c037819 */ /* 0x000fc800000006ff */
[----:B------:R-:W2:Y:S02]  /*1f80*/  SYNCS.PHASECHK.TRANS64.TRYWAIT P0, [UR17+0x38], R3 ;  /* 0x00003803ff0075a7 */ /* 0x000ea40008001111 */
[----:B--2---:R-:W-:Y:S05]  /*1f90*/  @!P0 BRA `(.L_x_34) ;  /* 0x00000070003c8947 */ /* 0x004fea0003800000 */
.L_x_33:
[----:B------:R2:W-:Y:S01]  /*1fa0*/  @P3 SYNCS.ARRIVE.TRANS64 RZ, [UR17], R2 ;  /* 0x00000002ffff39a7 */ /* 0x0005e20008000011 */
[----:B------:R-:W-:-:S04]  /*1fb0*/  ULOP3.LUT UR5, UR23, 0x2, URZ, 0xfc, !UPT ;  /* 0x0000000217057892 */ /* 0x000fc8000f8efcff */
[----:B------:R-:W-:-:S09]  /*1fc0*/  UISETP.NE.AND UP0, UPT, UR5, 0x2, UPT ;  /* 0x000000020500788c */ /* 0x000fd2000bf05270 */
[----:B------:R-:W-:Y:S05]  /*1fd0*/  BRA.U UP0, `(.L_x_35) ;  /* 0x0000000100047547 */ /* 0x000fea000b800000 */
[----:B------:R-:W-:Y:S05]  /*1fe0*/  BPT.TRAP 0x1 ;  /* 0x000000040000795c */ /* 0x000fea0000300000 */
.L_x_35:
[----:B------:R-:W-:Y:S04]  /*1ff0*/  BSSY.RECONVERGENT B0, `(.L_x_36) ;  /* 0x0000003000007945 */ /* 0x000fe80003800200 */
[----:B------:R-:W-:Y:S05]  /*2000*/  @!P2 BRA `(.L_x_37) ;  /* 0x000000000004a947 */ /* 0x000fea0003800000 */
[----:B------:R-:W-:Y:S05]  /*2010*/  BPT.TRAP 0x1 ;  /* 0x000000040000795c */ /* 0x000fea0000300000 */
.L_x_37:
[----:B------:R-:W-:Y:S05]  /*2020*/  BSYNC.RECONVERGENT B0 ;  /* 0x0000000000007941 */ /* 0x000fea0003800200 */
.L_x_36:
[----:B------:R-:W-:Y:S02]  /*2030*/  UIADD3 UR5, UPT, UPT, UR4, 0x1, URZ ;  /* 0x0000000104057890 */ /* 0x000fe4000fffe0ff */
[----:B------:R-:W-:Y:S02]  /*2040*/  USHF.L.U32 UR18, UR13, 0x6, URZ ;  /* 0x000000060d127899 */ /* 0x000fe400080006ff */
[----:B------:R-:W-:Y:S02]  /*2050*/  UISETP.NE.AND UP0, UPT, UR5, 0x7, UPT ;  /* 0x000000070500788c */ /* 0x000fe4000bf05270 */
[----:B------:R-:W-:Y:S02]  /*2060*/  ULOP3.LUT UR17, UR17, 0xfefffff8, URZ, 0xc0, !UPT ;  /* 0xfefffff811117892 */ /* 0x000fe4000f8ec0ff */
[----:B------:R-:W-:Y:S02]  /*2070*/  USEL UR8, URZ, 0x1, UP0 ;  /* 0x00000001ff087887 */ /* 0x000fe40008000000 */
[----:B------:R-:W-:-:S02]  /*2080*/  USEL UR7, UR5, URZ, UP0 ;  /* 0x000000ff05077287 */ /* 0x000fc40008000000 */
[----:B------:R-:W-:Y:S02]  /*2090*/  UIADD3 UR14, UP0, UPT, UR26, 0x180, URZ ;  /* 0x000001801a0e7890 */ /* 0x000fe4000ff1e0ff */
        /* <DEDUP_REMOVED lines=9> */
[----:B------:R-:W-:Y:S02]  /*2130*/  UIADD3.X UR5, UPT, UPT, URZ, UR27, URZ, UP1, !UPT ;  /* 0x0000001bff057290 */ /* 0x000fe40008ffe4ff */
[----:B------:R-:W-:Y:S02]  /*2140*/  UIADD3 UR8, UPT, UPT, UR6, 0x12300, UR8 ;  /* 0x0001230006087890 */ /* 0x000fe4000fffe008 */
[----:B------:R-:W-:Y:S01]  /*2150*/  UIADD3.X UR15, UPT, UPT, URZ, UR27, URZ, UP0, !UPT ;  /* 0x0000001bff0f7290 */ /* 0x000fe200087fe4ff */
[----:B------:R-:W-:Y:S01]  /*2160*/  UMOV UR28, 0x0 ;  /* 0x00000000001c7882 */ /* 0x000fe20000000000 */
[----:B------:R-:W-:Y:S01]  /*2170*/  UMOV UR29, 0x10000000 ;  /* 0x10000000001d7882 */ /* 0x000fe20000000000 */
[----:B------:R-:W-:Y:S01]  /*2180*/  UMOV UR19, UR35 ;  /* 0x0000002300137c82 */ /* 0x000fe20008000000 */
[----:B------:R-:W-:Y:S01]  /*2190*/  UMOV UR20, UR36 ;  /* 0x0000002400147c82 */ /* 0x000fe20008000000 */
[----:B------:R-:W-:Y:S01]  /*21a0*/  UMOV UR12, UR36 ;  /* 0x00000024000c7c82 */ /* 0x000fe20008000000 */
[----:B------:R1:W-:Y:S01]  /*21b0*/  UTMALDG.3D.MULTICAST.2CTA [UR16], [UR4], UR11, desc[UR28] ;  /* 0x00001c10040073b4 */ /* 0x0003e2000821180b */
[----:B------:R-:W-:Y:S01]  /*21c0*/  UMOV UR9, UR17 ;  /* 0x0000001100097c82 */ /* 0x000fe20008000000 */
[----:B------:R-:W-:-:S04]  /*21d0*/  UIADD3 UR13, UPT, UPT, UR13, 0x1, URZ ;  /* 0x000000010d0d7890 */ /* 0x000fc8000fffe0ff */
[----:B------:R-:W-:Y:S01]  /*21e0*/  UISETP.NE.AND UP0, UPT, UR13, UR24, UPT ;  /* 0x000000180d00728c */ /* 0x000fe2000bf05270 */
[----:B-1----:R-:W-:Y:S01]  /*21f0*/  UMOV UR11, UR18 ;  /* 0x00000012000b7c82 */ /* 0x002fe20008000000 */
[----:B------:R-:W-:Y:S01]  /*2200*/  UMOV UR4, UR7 ;  /* 0x0000000700047c82 */ /* 0x000fe20008000000 */
[----:B------:R3:W-:Y:S06]  /*2210*/  UTMALDG.3D.2CTA [UR8], [UR14], desc[UR28] ;  /* 0x00001c080e0075b4 */ /* 0x0007ec0008211000 */
[----:B---3--:R-:W-:Y:S05]  /*2220*/  BRA.U UP0, `(.L_x_38) ;  /* 0xfffffffd00447547 */ /* 0x008fea000b83ffff */
.L_x_32:
[C---:B------:R-:W-:Y:S01]  /*2230*/  LEA R3, R11.reuse, UR6, 0x3 ;  /* 0x000000060b037c11 */ /* 0x040fe2000f8e18ff */
[----:B------:R-:W-:Y:S01]  /*2240*/  NOP ;  /* 0x0000000000007918 */ /* 0x000fe20000000000 */
[----:B-1----:R-:W-:Y:S02]  /*2250*/  SHF.L.U32 R0, R10, 0x1f, RZ ;  /* 0x0000001f0a007819 */ /* 0x002fe400000006ff */
[----:B------:R-:W-:Y:S02]  /*2260*/  LEA R4, R11, UR6, 0x4 ;  /* 0x000000060b047c11 */ /* 0x000fe4000f8e20ff */
[----:B--2-4-:R-:W1:Y:S02]  /*2270*/  SYNCS.PHASECHK.TRANS64.TRYWAIT P0, [R3+URZ+0xc0], R0 ;  /* 0x0000c000030075a7 */ /* 0x014e6400080011ff */
[----:B-1----:R-:W-:Y:S05]  /*2280*/  @!P0 BRA `(.L_x_39) ;  /* 0x0000006c00988947 */ /* 0x002fea0003800000 */
.L_x_155:
[----:B------:R-:W2:Y:S01]  /*2290*/  LDS.128 R4, [R4+0x150] ;  /* 0x0001500004047984 */ /* 0x000ea20000000c00 */
[----:B------:R-:W-:Y:S01]  /*22a0*/  UISETP.GE.AND UP0, UPT, UR45, 0x1, UPT ;  /* 0x000000012d00788c */ /* 0x000fe2000bf06270 */
[----:B------:R-:W-:Y:S01]  /*22b0*/  @!PT LDS RZ, [RZ] ;  /* 0x00000000fffff984 */ /* 0x000fe20000000800 */
[----:B------:R-:W-:Y:S01]  /*22c0*/  @!PT LDS RZ, [RZ] ;  /* 0x00000000fffff984 */ /* 0x000fe20000000800 */
[----:B------:R-:W-:Y:S01]  /*22d0*/  @!PT LDS RZ, [RZ] ;  /* 0x00000000fffff984 */ /* 0x000fe20000000800 */
[----:B------:R-:W-:Y:S01]  /*22e0*/  @!PT LDS RZ, [RZ] ;  /* 0x00000000fffff984 */ /* 0x000fe20000000800 */
[----:B------:R3:W-:Y:S06]  /*22f0*/  MEMBAR.ALL.CTA ;  /* 0x0000000000007992 */ /* 0x0007ec0000008000 */
[----:B---3--:R-:W3:Y:S01]  /*2300*/  FENCE.VIEW.ASYNC.S ;  /* 0x00000000000073c6 */ /* 0x008ee20000000000 */
[----:B--2---:R-:W-:-:S13]  /*2310*/  LOP3.LUT P0, RZ, R6, 0x1, RZ, 0xc0, !PT ;  /* 0x0000000106ff7812 */ /* 0x004fda000780c0ff */
[----:B---3--:R-:W-:Y:S01]  /*2320*/  VOTEU.ANY UP1, P0 ;  /* 0x0000000000ff7886 */ /* 0x008fe20000020100 */
[----:B------:R-:W-:-:S13]  /*2330*/  PLOP3.LUT P0, PT, PT, PT, UP1, 0x80, 0x8 ;  /* 0x000000000008781c */ /* 0x000fda0003f0f018 */
[----:B-1----:R-:W-:Y:S02]  /*2340*/  @P0 LOP3.LUT R0, R5, 0xffff, RZ, 0xc0, !PT ;  /* 0x0000ffff05000812 */ /* 0x002fe400078ec0ff */
[----:B------:R-:W-:Y:S02]  /*2350*/  @P0 MOV R2, R4 ;  /* 0x0000000400020202 */ /* 0x000fe40000000f00 */
[----:B------:R-:W-:Y:S01]  /*2360*/  @P0 R2UR UR5, R0 ;  /* 0x00000000000502ca */ /* 0x000fe200000e0000 */
[----:B------:R-:W-:Y:S01]  /*2370*/  VIADD R0, R3, 0xd0 ;  /* 0x000000d003007836 */ /* 0x000fe20000000000 */
[----:B------:R-:W-:Y:S02]  /*2380*/  @P0 SHF.R.U32.HI R4, RZ, 0x10, R5 ;  /* 0x00000010ff040819 */ /* 0x000fe40000011605 */
[----:B------:R-:W-:Y:S02]  /*2390*/  @P0 R2UR UR8, R2 ;  /* 0x00000000020802ca */ /* 0x000fe400000e0000 */
[----:B------:R-:W-:-:S02]  /*23a0*/  PRMT R0, RZ, 0x654, R0 ;  /* 0x00000654ff007816 */ /* 0x000fc40000000000 */
[----:B------:R-:W-:Y:S02]  /*23b0*/  @P0 R2UR UR4, R4 ;  /* 0x00000000040402ca */ /* 0x000fe400000e0000 */
[----:B------:R1:W-:Y:S03]  /*23c0*/  SYNCS.ARRIVE.TRANS64.RED.A1T0 RZ, [R0+URZ], RZ ;  /* 0x000000ff00ff79a7 */ /* 0x0003e600081004ff */
[----:B------:R-:W-:-:S04]  /*23d0*/  @UP1 UMOV UR30, UR5 ;  /* 0x00000005001e1c82 */ /* 0x000fc80008000000 */
[----:B------:R-:W-:-:S04]  /*23e0*/  @UP1 UMOV UR31, UR8 ;  /* 0x00000008001f1c82 */ /* 0x000fc80008000000 */
[----:B------:R-:W-:Y:S01]  /*23f0*/  @UP1 UMOV UR36, UR4 ;  /* 0x0000000400241c82 */ /* 0x000fe20008000000 */
[----:B------:R-:W-:Y:S05]  /*2400*/  BRA.U !UP0, `(.L_x_40) ;  /* 0x0000000108d47547 */ /* 0x000fea000b800000 */
[----:B------:R-:W2:Y:S01]  /*2410*/  LDCU.128 UR12, c[0x0][0xb10] ;  /* 0x00016200ff0c77ac */ /* 0x000ea20008000c00 */
[----:B------:R-:W3:Y:S01]  /*2420*/  LDCU UR24, c[0x0][0xb20] ;  /* 0x00016400ff1877ac */ /* 0x000ee20008000800 */
[----:B------:R-:W4:Y:S01]  /*2430*/  LDCU UR20, c[0x0][0xb0c] ;  /* 0x00016180ff1477ac */ /* 0x000f220008000800 */
[----:B------:R-:W1:Y:S01]  /*2440*/  LDCU.64 UR10, c[0x0][0xb28] ;  /* 0x00016500ff0a77ac */ /* 0x000e620008000a00 */
[----:B------:R-:W-:Y:S02]  /*2450*/  UISETP.NE.AND UP3, UPT, UR45, 0x1, UPT ;  /* 0x000000012d00788c */ /* 0x000fe4000bf65270 */
[----:B--2---:R-:W-:Y:S02]  /*2460*/  UIMAD.WIDE.U32 UR8, UR37, UR15, URZ ;  /* 0x0000000f250872a5 */ /* 0x004fe4000f8e00ff */
[----:B------:R-:W-:Y:S02]  /*2470*/  UIMAD.WIDE.U32 UR4, UR38, UR12, URZ ;  /* 0x0000000c260472a5 */ /* 0x000fe4000f8e00ff */
[----:B------:R-:W-:-:S02]  /*2480*/  UISETP.NE.AND UP0, UPT, UR14, 0x1, UPT ;  /* 0x000000010e00788c */ /* 0x000fc4000bf05270 */
[----:B------:R-:W-:Y:S01]  /*2490*/  UIMAD.WIDE.U32 UR28, UR30, UR15, URZ ;  /* 0x0000000f1e1c72a5 */ /* 0x000fe2000f8e00ff */
[----:B------:R-:W-:Y:S02]  /*24a0*/  UMOV UR8, UR9 ;  /* 0x0000000900087c82 */ /* 0x000fe40008000000 */
[----:B------:R-:W-:Y:S01]  /*24b0*/  UMOV UR4, UR5 ;  /* 0x0000000500047c82 */ /* 0x000fe20008000000 */
[----:B---3--:R-:W-:Y:S02]  /*24c0*/  USHF.R.U32.HI UR8, URZ, UR24, UR8 ;  /* 0x00000018ff087299 */ /* 0x008fe40008011608 */
[----:B----4-:R-:W-:Y:S02]  /*24d0*/  UISETP.NE.AND UP2, UPT, UR20, 0x1, UPT ;  /* 0x000000011400788c */ /* 0x010fe4000bf45270 */
[----:B------:R-:W-:Y:S02]  /*24e0*/  USHF.R.U32.HI UR4, URZ, UR13, UR4 ;  /* 0x0000000dff047299 */ /* 0x000fe40008011604 */
[----:B------:R-:W-:-:S02]  /*24f0*/  USEL UR5, UR37, UR8, !UP0 ;  /* 0x0000000825057287 */ /* 0x000fc4000c000000 */
[----:B------:R-:W-:Y:S02]  /*2500*/  USEL UR8, UR38, UR4, !UP2 ;  /* 0x0000000426087287 */ /* 0x000fe4000d000000 */
[----:B-1----:R-:W-:Y:S01]  /*2510*/  UIMAD.WIDE.U32 UR16, UR5, UR10, URZ ;  /* 0x0000000a051072a5 */ /* 0x002fe2000f8e00ff */
[----:B------:R-:W-:Y:S01]  /*2520*/  UMOV UR4, UR29 ;  /* 0x0000001d00047c82 */ /* 0x000fe20008000000 */
[----:B------:R-:W-:Y:S02]  /*2530*/  UIMAD.WIDE.U32 UR18, UR31, UR12, URZ ;  /* 0x0000000c1f1272a5 */ /* 0x000fe4000f8e00ff */
[----:B------:R-:W-:-:S03]  /*2540*/  UIMAD.WIDE.U32 UR28, UR8, UR10, URZ ;  /* 0x0000000a081c72a5 */ /* 0x000fc6000f8e00ff */
[----:B------:R-:W-:Y:S01]  /*2550*/  UMOV UR16, UR17 ;  /* 0x0000001100107c82 */ /* 0x000fe20008000000 */
[----:B------:R-:W-:Y:S02]  /*2560*/  USHF.R.U32.HI UR4, URZ, UR24, UR4 ;  /* 0x00000018ff047299 */ /* 0x000fe40008011604 */
[----:B------:R-:W-:Y:S01]  /*2570*/  @UP3 USHF.R.U32.HI UR5, URZ, UR11, UR16 ;  /* 0x0000000bff053299 */ /* 0x000fe20008011610 */
[----:B------:R-:W-:Y:S01]  /*2580*/  UMOV UR18, UR19 ;  /* 0x0000001300127c82 */ /* 0x000fe20008000000 */
[----:B------:R-:W-:Y:S01]  /*2590*/  UMOV UR28, UR29 ;  /* 0x0000001d001c7c82 */ /* 0x000fe20008000000 */
[----:B------:R-:W-:Y:S02]  /*25a0*/  USHF.R.U32.HI UR13, URZ, UR13, UR18 ;  /* 0x0000000dff0d7299 */ /* 0x000fe40008011612 */
[----:B------:R-:W-:Y:S02]  /*25b0*/  USEL UR4, UR30, UR4, !UP0 ;  /* 0x000000041e047287 */ /* 0x000fe4000c000000 */
[----:B------:R-:W-:-:S02]  /*25c0*/  @UP3 USHF.R.U32.HI UR8, URZ, UR11, UR28 ;  /* 0x0000000bff083299 */ /* 0x000fc4000801161c */
[----:B------:R-:W-:Y:S02]  /*25d0*/  UIMAD UR9, UR45, UR5, URZ ;  /* 0x000000052d0972a4 */ /* 0x000fe4000f8e02ff */
[----:B------:R-:W-:Y:S02]  /*25e0*/  USEL UR5, UR31, UR13, !UP2 ;  /* 0x0000000d1f057287 */ /* 0x000fe4000d000000 */
[----:B------:R-:W-:Y:S02]  /*25f0*/  UIMAD UR12, UR45, UR8, URZ ;  /* 0x000000082d0c72a4 */ /* 0x000fe4000f8e02ff */
[----:B------:R-:W-:Y:S02]  /*2600*/  UISETP.GE.AND UP0, UPT, UR4, UR9, UPT ;  /* 0x000000090400728c */ /* 0x000fe4000bf06270 */
[----:B------:R-:W-:Y:S02]  /*2610*/  UIMAD.WIDE.U32 UR16, UR4, UR10, URZ ;  /* 0x0000000a041072a5 */ /* 0x000fe4000f8e00ff */
[----:B------:R-:W-:-:S02]  /*2620*/  UISETP.GE.OR UP0, UPT, UR5, UR12, UP0 ;  /* 0x0000000c0500728c */ /* 0x000fc40008706670 */
        /* <DEDUP_REMOVED lines=19> */
.L_x_40:
[----:B------:R-:W2:Y:S02]  /*2760*/  LDCU UR4, c[0x0][0xb30] ;  /* 0x00016600ff0477ac */ /* 0x000ea40008000800 */
[----:B--2---:R-:W-:-:S09]  /*2770*/  UISETP.NE.AND UP0, UPT, UR4, 0x1, UPT ;  /* 0x000000010400788c */ /* 0x004fd2000bf05270 */
[----:B------:R-:W-:Y:S05]  /*2780*/  BRA.U UP0, `(.L_x_41) ;  /* 0x0000000100447547 */ /* 0x000fea000b800000 */
[----:B------:R-:W2:Y:S01]  /*2790*/  LDCU.128 UR12, c[0x0][0xb10] ;  /* 0x00016200ff0c77ac */ /* 0x000ea20008000c00 */
[----:B------:R-:W3:Y:S01]  /*27a0*/  LDCU UR10, c[0x0][0xb0c] ;  /* 0x00016180ff0a77ac */ /* 0x000ee20008000800 */
[----:B------:R-:W4:Y:S01]  /*27b0*/  LDCU UR11, c[0x0][0xb20] ;  /* 0x00016400ff0b77ac */ /* 0x000f220008000800 */
[----:B--2---:R-:W-:Y:S02]  /*27c0*/  UIMAD.WIDE.U32 UR8, UR31, UR12, URZ ;  /* 0x0000000c1f0872a5 */ /* 0x004fe4000f8e00ff */
[----:B------:R-:W-:Y:S02]  /*27d0*/  UIMAD.WIDE.U32 UR4, UR30, UR15, URZ ;  /* 0x0000000f1e0472a5 */ /* 0x000fe4000f8e00ff */
[----:B---3--:R-:W-:Y:S02]  /*27e0*/  UISETP.NE.AND UP2, UPT, UR10, 0x1, UPT ;  /* 0x000000010a00788c */ /* 0x008fe4000bf45270 */
[----:B------:R-:W-:Y:S01]  /*27f0*/  UISETP.NE.AND UP0, UPT, UR14, 0x1, UPT ;  /* 0x000000010e00788c */ /* 0x000fe2000bf05270 */
[----:B------:R-:W-:-:S02]  /*2800*/  UMOV UR8, UR9 ;  /* 0x0000000900087c82 */ /* 0x000fc40008000000 */
[----:B------:R-:W-:Y:S01]  /*2810*/  UMOV UR4, UR5 ;  /* 0x0000000500047c82 */ /* 0x000fe20008000000 */
[----:B------:R-:W-:Y:S02]  /*2820*/  USHF.R.U32.HI UR13, URZ, UR13, UR8 ;  /* 0x0000000dff0d7299 */ /* 0x000fe40008011608 */
[----:B----4-:R-:W-:Y:S02]  /*2830*/  USHF.R.U32.HI UR4, URZ, UR11, UR4 ;  /* 0x0000000bff047299 */ /* 0x010fe40008011604 */
[----:B------:R-:W-:Y:S02]  /*2840*/  USEL UR5, UR31, UR13, !UP2 ;  /* 0x0000000d1f057287 */ /* 0x000fe4000d000000 */
[----:B------:R-:W-:-:S04]  /*2850*/  USEL UR4, UR30, UR4, !UP0 ;  /* 0x000000041e047287 */ /* 0x000fc8000c000000 */
[----:B------:R-:W-:Y:S02]  /*2860*/  UIADD3 UR8, UPT, UPT, UR5, -UR4, URZ ;  /* 0x8000000405087290 */ /* 0x000fe4000fffe0ff */
[----:B------:R-:W-:Y:S02]  /*2870*/  UIADD3 UR4, UPT, UPT, -UR5, UR4, URZ ;  /* 0x0000000405047290 */ /* 0x000fe4000fffe1ff */
[----:B------:R-:W-:Y:S02]  /*2880*/  UIMAD UR30, UR8, UR14, UR30 ;  /* 0x0000000e081e72a4 */ /* 0x000fe4000f8e021e */
[----:B------:R-:W-:-:S12]  /*2890*/  UIMAD UR31, UR4, UR10, UR31 ;  /* 0x0000000a041f72a4 */ /* 0x000fd8000f8e021f */
.L_x_41:
[----:B------:R-:W-:Y:S01]  /*28a0*/  VIADD R11, R11, 0x1 ;  /* 0x000000010b0b7836 */ /* 0x000fe20000000000 */
[----:B------:R-:W-:Y:S01]  /*28b0*/  R2UR UR4, R50 ;  /* 0x00000000320472ca */ /* 0x000fe200000e0000 */
[----:B------:R-:W-:Y:S01]  /*28c0*/  UIADD3 UR24, UPT, UPT, UR30, UR63, URZ ;  /* 0x0000003f1e187290 */ /* 0x000fe2000fffe0ff */
[----:B------:R-:W-:Y:S02]  /*28d0*/  PLOP3.LUT P1, PT, PT, PT, PT, 0x80, 0x8 ;  /* 0x000000000008781c */ /* 0x000fe40003f2f070 */
[----:B------:R-:W-:-:S04]  /*28e0*/  ISETP.NE.AND P0, PT, R11, 0x2, PT ;  /* 0x000000020b00780c */ /* 0x000fc80003f05270 */
[----:B-1----:R-:W-:Y:S02]  /*28f0*/  SEL R0, RZ, 0x1, P0 ;  /* 0x00000001ff007807 */ /* 0x002fe40000000000 */
[----:B------:R-:W-:Y:S02]  /*2900*/  SEL R11, R11, RZ, P0 ;  /* 0x000000ff0b0b7207 */ /* 0x000fe40000000000 */
[----:B------:R-:W-:Y:S01]  /*2910*/  LOP3.LUT R10, R10, R0, RZ, 0x3c, !PT ;  /* 0x000000000a0a7212 */ /* 0x000fe200078e3cff */
[----:B------:R-:W-:Y:S01]  /*2920*/  UIADD3 UR20, UPT, UPT, UR31, UR4, URZ ;  /* 0x000000041f147290 */ /* 0x000fe2000fffe0ff */
[----:B------:R-:W-:Y:S11]  /*2930*/  BRA.U UP1, `(.L_x_42) ;  /* 0xfffffff101287547 */ /* 0x000ff6000b83ffff */
[----:B------:R-:W-:Y:S01]  /*2940*/  UIADD3 UR8, UPT, UPT, UR6, 0x38, URZ ;  /* 0x0000003806087890 */ /* 0x000fe2000fffe0ff */
[----:B------:R-:W-:-:S03]  /*2950*/  SHF.L.U32 R2, R12, 0x1f, RZ ;  /* 0x0000001f0c027819 */ /* 0x000fc600000006ff */
[----:B------:R-:W-:-:S09]  /*2960*/  ULEA UR4, UR7, UR8, 0x3 ;  /* 0x0000000807047291 */ /* 0x000fd2000f8e18ff */
[----:B------:R-:W1:Y:S02]  /*2970*/  SYNCS.PHASECHK.TRANS64.TRYWAIT P0, [UR4], R2 ;  /* 0x00000002ff0075a7 */ /* 0x000e640008001104 */
[----:B-1----:R-:W-:Y:S05]  /*2980*/  @!P0 BRA `(.L_x_43) ;  /* 0x0000006400ec8947 */ /* 0x002fea0003800000 */
.L_x_157:
[----:B------:R-:W-:-:S04]  /*2990*/  UIADD3 UR4, UPT, UPT, UR7, 0x1, URZ ;  /* 0x0000000107047890 */ /* 0x000fc8000fffe0ff */
[----:B------:R-:W-:-:S04]  /*29a0*/  UISETP.NE.AND UP0, UPT, UR4, 0x7, UPT ;  /* 0x000000070400788c */ /* 0x000fc8000bf05270 */
[----:B------:R-:W-:Y:S02]  /*29b0*/  USEL UR6, URZ, 0x1, UP0 ;  /* 0x00000001ff067887 */ /* 0x000fe40008000000 */
[----:B------:R-:W-:-:S04]  /*29c0*/  USEL UR4, UR4, URZ, UP0 ;  /* 0x000000ff04047287 */ /* 0x000fc80008000000 */
[----:B------:R-:W-:Y:S01]  /*29d0*/  ULEA UR5, UR4, UR8, 0x3 ;  /* 0x0000000804057291 */ /* 0x000fe2000f8e18ff */
[----:B-1----:R-:W-:-:S04]  /*29e0*/  LOP3.LUT R2, R12, UR6, RZ, 0x3c, !PT ;  /* 0x000000060c027c12 */ /* 0x002fc8000f8e3cff */
[----:B------:R-:W-:-:S04]  /*29f0*/  SHF.L.U32 R3, R2, 0x1f, RZ ;  /* 0x0000001f02037819 */ /* 0x000fc800000006ff */
[----:B------:R-:W1:Y:S02]  /*2a00*/  SYNCS.PHASECHK.TRANS64.TRYWAIT P0, [UR5], R3 ;  /* 0x00000003ff0075a7 */ /* 0x000e640008001105 */
[----:B-1----:R-:W-:Y:S05]  /*2a10*/  @!P0 BRA `(.L_x_44) ;  /* 0x0000006400e08947 */ /* 0x002fea0003800000 */
.L_x_159:
[----:B------:R-:W-:-:S04]  /*2a20*/  UIADD3 UR4, UPT, UPT, UR4, 0x1, URZ ;  /* 0x0000000104047890 */ /* 0x000fc8000fffe0ff */
[----:B------:R-:W-:-:S04]  /*2a30*/  UISETP.NE.AND UP0, UPT, UR4, 0x7, UPT ;  /* 0x000000070400788c */ /* 0x000fc8000bf05270 */
[----:B------:R-:W-:Y:S02]  /*2a40*/  USEL UR6, URZ, 0x1, UP0 ;  /* 0x00000001ff067887 */ /* 0x000fe40008000000 */
[----:B------:R-:W-:-:S04]  /*2a50*/  USEL UR4, UR4, URZ, UP0 ;  /* 0x000000ff04047287 */ /* 0x000fc80008000000 */
[----:B------:R-:W-:Y:S01]  /*2a60*/  ULEA UR5, UR4, UR8, 0x3 ;  /* 0x0000000804057291 */ /* 0x000fe2000f8e18ff */
[----:B------:R-:W-:-:S04]  /*2a70*/  LOP3.LUT R2, R2, UR6, RZ, 0x3c, !PT ;  /* 0x0000000602027c12 */ /* 0x000fc8000f8e3cff */
[----:B-1----:R-:W-:-:S04]  /*2a80*/  SHF.L.U32 R3, R2, 0x1f, RZ ;  /* 0x0000001f02037819 */ /* 0x002fc800000006ff */
[----:B------:R-:W1:Y:S02]  /*2a90*/  SYNCS.PHASECHK.TRANS64.TRYWAIT P0, [UR5], R3 ;  /* 0x00000003ff0075a7 */ /* 0x000e640008001105 */
[----:B-1----:R-:W-:Y:S05]  /*2aa0*/  @!P0 BRA `(.L_x_45) ;  /* 0x0000006400d48947 */ /* 0x002fea0003800000 */
.L_x_161:
        /* <DEDUP_REMOVED lines=9> */
.L_x_163:
        /* <DEDUP_REMOVED lines=9> */
.L_x_165:
        /* <DEDUP_REMOVED lines=9> */
.L_x_167:
[----:B------:R-:W-:-:S04]  /*2c60*/  UIADD3 UR4, UPT, UPT, UR4, 0x1, URZ ;  /* 0x0000000104047890 */ /* 0x000fc8000fffe0ff */
[----:B------:R-:W-:-:S04]  /*2c70*/  UISETP.NE.AND UP0, UPT, UR4, 0x7, UPT ;  /* 0x000000070400788c */ /* 0x000fc8000bf05270 */
[----:B------:R-:W-:Y:S02]  /*2c80*/  USEL UR5, URZ, 0x1, UP0 ;  /* 0x00000001ff057887 */ /* 0x000fe40008000000 */
[----:B------:R-:W-:-:S04]  /*2c90*/  USEL UR4, UR4, URZ, UP0 ;  /* 0x000000ff04047287 */ /* 0x000fc80008000000 */
[----:B------:R-:W-:Y:S01]  /*2ca0*/  ULEA UR4, UR4, UR8, 0x3 ;  /* 0x0000000804047291 */ /* 0x000fe2000f8e18ff */
[----:B------:R-:W-:-:S04]  /*2cb0*/  LOP3.LUT R2, R2, UR5, RZ, 0x3c, !PT ;  /* 0x0000000502027c12 */ /* 0x000fc8000f8e3cff */
[----:B------:R-:W-:Y:S01]  /*2cc0*/  SHF.L.U32 R2, R2, 0x1f, RZ ;  /* 0x0000001f02027819 */ /* 0x000fe200000006ff */
[----:B-1----:R-:W-:-:S07]  /*2cd0*/  IMAD.U32 R0, RZ, RZ, UR4 ;  /* 0x00000004ff007e24 */ /* 0x002fce000f8e00ff */
.L_x_49:
[----:B-1----:R1:W2:Y:S02]  /*2ce0*/  SYNCS.PHASECHK.TRANS64.TRYWAIT P0, [R0+URZ], R2 ;  /* 0x00000002000075a7 */ /* 0x0022a400080011ff */
[----:B--2---:R-:W-:Y:S05]  /*2cf0*/  @!P0 NANOSLEEP.SYNCS 0x989680 ;  /* 0x009896800000895d */ /* 0x004fea0003900000 */
[----:B------:R-:W2:Y:S02]  /*2d00*/  @!P0 SYNCS.PHASECHK.TRANS64 P0, [R0+URZ], R2 ;  /* 0x00000002000085a7 */ /* 0x000ea400080010ff */
[----:B--2---:R-:W-:Y:S05]  /*2d10*/  @P0 EXIT ;  /* 0x000000000000094d */ /* 0x004fea0003800000 */
[----:B------:R-:W-:Y:S05]  /*2d20*/  BRA `(.L_x_49) ;  /* 0xfffffffc00ec7947 */ /* 0x000fea000383ffff */
.L_x_22:
[----:B------:R-:W-:-:S04]  /*2d30*/  UISETP.NE.AND UP0, UPT, UR47, URZ, UPT ;  /* 0x000000ff2f00728c */ /* 0x000fc8000bf05270 */
[----:B------:R-:W-:-:S09]  /*2d40*/  UISETP.NE.OR UP0, UPT, UR25, 0x1, UP0 ;  /* 0x000000011900788c */ /* 0x000fd20008705670 */
[----:B------:R-:W-:Y:S05]  /*2d50*/  BRA.U UP0, `(.L_x_50) ;  /* 0x0000000500487547 */ /* 0x000fea000b800000 */
[----:B------:R-:W-:Y:S01]  /*2d60*/  ISETP.GE.U32.AND P2, PT, R0, 0x4, PT ;  /* 0x000000040000780c */ /* 0x000fe20003f46070 */
[----:B------:R-:W-:Y:S01]  /*2d70*/  IMAD.MOV.U32 R12, RZ, RZ, 0x1 ;  /* 0x00000001ff0c7424 */ /* 0x000fe200078e00ff */
[----:B------:R-:W-:Y:S02]  /*2d80*/  CS2R R10, SRZ ;  /* 0x00000000000a7805 */ /* 0x000fe4000001ff00 */
[----:B------:R-:W-:Y:S01]  /*2d90*/  CS2R R8, SRZ ;  /* 0x0000000000087805 */ /* 0x000fe2000001ff00 */
[----:B------:R-:W-:Y:S01]  /*2da0*/  UMOV UR6, 0x400 ;  /* 0x0000040000067882 */ /* 0x000fe20000000000 */
[----:B------:R-:W-:Y:S01]  /*2db0*/  UMOV UR5, URZ ;  /* 0x000000ff00057c82 */ /* 0x000fe20008000000 */
[----:B------:R-:W-:-:S12]  /*2dc0*/  ULEA UR6, UR47, UR6, 0x18 ;  /* 0x000000062f067291 */ /* 0x000fd8000f8ec0ff */
.L_x_54:
[----:B------:R-:W-:Y:S02]  /*2dd0*/  LEA R2, R8, UR6, 0x3 ;  /* 0x0000000608027c11 */ /* 0x000fe4000f8e18ff */
[----:B------:R-:W-:-:S03]  /*2de0*/  SHF.L.U32 R4, R9, 0x1f, RZ ;  /* 0x0000001f09047819 */ /* 0x000fc600000006ff */
[----:B------:R-:W-:Y:S01]  /*2df0*/  VIADD R5, R2, 0x130 ;  /* 0x0000013002057836 */ /* 0x000fe20000000000 */
[----:B------:R-:W1:Y:S02]  /*2e00*/  SYNCS.PHASECHK.TRANS64.TRYWAIT P0, [R2+URZ+0x120], R4 ;  /* 0x00012004020075a7 */ /* 0x000e6400080011ff */
[----:B-1----:R-:W-:Y:S05]  /*2e10*/  @!P0 BRA `(.L_x_51) ;  /* 0x0000006400588947 */ /* 0x002fea0003800000 */
.L_x_168:
[----:B------:R-:W-:Y:S01]  /*2e20*/  ULEA UR4, UR5, UR6, 0x3 ;  /* 0x0000000605047291 */ /* 0x000fe2000f8e18ff */
[----:B-1----:R-:W-:Y:S01]  /*2e30*/  PRMT R2, RZ, 0x654, R5 ;  /* 0x00000654ff027816 */ /* 0x002fe20000000005 */
[----:B------:R-:W-:Y:S01]  /*2e40*/  @!P2 IMAD.MOV.U32 R4, RZ, RZ, 0x10 ;  /* 0x00000010ff04a424 */ /* 0x000fe200078e00ff */
[----:B------:R-:W-:Y:S01]  /*2e50*/  SHF.L.U32 R5, R12, 0x1f, RZ ;  /* 0x0000001f0c057819 */ /* 0x000fe200000006ff */
[----:B------:R-:W-:Y:S01]  /*2e60*/  UIADD3 UR7, UPT, UPT, UR4, 0xc0, URZ ;  /* 0x000000c004077890 */ /* 0x000fe2000fffe0ff */
[----:B------:R1:W-:Y:S05]  /*2e70*/  SYNCS.ARRIVE.TRANS64.RED.A1T0 RZ, [R2+URZ], RZ ;  /* 0x000000ff02ff79a7 */ /* 0x0003ea00081004ff */
[----:B------:R-:W-:Y:S01]  /*2e80*/  IMAD.U32 R6, RZ, RZ, UR7 ;  /* 0x00000007ff067e24 */ /* 0x000fe2000f8e00ff */
[----:B------:R-:W2:Y:S04]  /*2e90*/  SYNCS.PHASECHK.TRANS64.TRYWAIT P0, [UR4+0xd0], R5 ;  /* 0x0000d005ff0075a7 */ /* 0x000ea80008001104 */
[----:B------:R-:W-:Y:S01]  /*2ea0*/  PRMT R6, R0, 0x654, R6 ;  /* 0x0000065400067816 */ /* 0x000fe20000000006 */
[----:B-12---:R-:W-:Y:S06]  /*2eb0*/  @!P0 BRA `(.L_x_52) ;  /* 0x0000006400448947 */ /* 0x006fec0003800000 */
.L_x_170:
[----:B------:R-:W-:Y:S01]  /*2ec0*/  ULEA UR8, UR5, UR6, 0x4 ;  /* 0x0000000605087291 */ /* 0x000fe2000f8e20ff */
[----:B------:R-:W-:Y:S01]  /*2ed0*/  SEL R3, R6, R3, !P2 ;  /* 0x0000000306037207 */ /* 0x000fe20005000000 */
[----:B------:R-:W-:Y:S01]  /*2ee0*/  UIADD3 UR9, UPT, UPT, UR4, 0xc0, URZ ;  /* 0x000000c004097890 */ /* 0x000fe2000fffe0ff */
[----:B-1----:R-:W-:Y:S01]  /*2ef0*/  LEA R2, R11, UR6, 0x3 ;  /* 0x000000060b027c11 */ /* 0x002fe2000f8e18ff */
[----:B------:R-:W-:Y:S01]  /*2f00*/  UIADD3 UR8, UPT, UPT, UR8, 0x150, URZ ;  /* 0x0000015008087890 */ /* 0x000fe2000fffe0ff */
[----:B------:R1:W-:Y:S01]  /*2f10*/  @!P2 SYNCS.ARRIVE.TRANS64.RED RZ, [R3+URZ], R4 ;  /* 0x0000000403ffa9a7 */ /* 0x0003e200080004ff */
[----:B------:R-:W-:Y:S01]  /*2f20*/  UIADD3 UR4, UPT, UPT, UR5, 0x1, URZ ;  /* 0x0000000105047890 */ /* 0x000fe2000fffe0ff */
[----:B------:R-:W-:-:S03]  /*2f30*/  VIADD R8, R8, 0x1 ;  /* 0x0000000108087836 */ /* 0x000fc60000000000 */
[----:B------:R-:W-:Y:S02]  /*2f40*/  UISETP.NE.AND UP0, UPT, UR4, 0x2, UPT ;  /* 0x000000020400788c */ /* 0x000fe4000bf05270 */
[----:B------:R-:W-:Y:S01]  /*2f50*/  ISETP.NE.AND P0, PT, R8, 0x2, PT ;  /* 0x000000020800780c */ /* 0x000fe20003f05270 */
[----:B------:R-:W-:Y:S06]  /*2f60*/  UGETNEXTWORKID.BROADCAST [UR8], [UR9] ;  /* 0x00000000080073ca */ /* 0x000fec0008000100 */
[----:B------:R-:W-:Y:S02]  /*2f70*/  USEL UR7, URZ, 0x1, UP0 ;  /* 0x00000001ff077887 */ /* 0x000fe40008000000 */
[----:B------:R-:W-:-:S04]  /*2f80*/  USEL UR5, UR4, URZ, UP0 ;  /* 0x000000ff04057287 */ /* 0x000fc80008000000 */
[----:B------:R-:W-:Y:S02]  /*2f90*/  LOP3.LUT R12, R12, UR7, RZ, 0x3c, !PT ;  /* 0x000000070c0c7c12 */ /* 0x000fe4000f8e3cff */
[----:B-1----:R-:W-:-:S04]  /*2fa0*/  SHF.L.U32 R4, R10, 0x1f, RZ ;  /* 0x0000001f0a047819 */ /* 0x002fc800000006ff */
[----:B------:R-:W1:Y:S02]  /*2fb0*/  SYNCS.PHASECHK.TRANS64.TRYWAIT P1, [R2+URZ+0xc0], R4 ;  /* 0x0000c004020075a7 */ /* 0x000e6400080211ff */
[----:B-1----:R-:W-:Y:S05]  /*2fc0*/  @!P1 BRA `(.L_x_53) ;  /* 0x0000006400189947 */ /* 0x002fea0003800000 */
.L_x_171:
[C---:B-1----:R-:W-:Y:S01]  /*2fd0*/  LEA R4, R11.reuse, UR6, 0x4 ;  /* 0x000000060b047c11 */ /* 0x042fe2000f8e20ff */
[----:B------:R-:W-:Y:S01]  /*2fe0*/  VIADD R2, R2, 0xd0 ;  /* 0x000000d002027836 */ /* 0x000fe20000000000 */
[----:B------:R-:W-:Y:S01]  /*2ff0*/  SEL R8, R8, RZ, P0 ;  /* 0x000000ff08087207 */ /* 0x000fe20000000000 */
[----:B------:R-:W-:-:S03]  /*3000*/  VIADD R11, R11, 0x1 ;  /* 0x000000010b0b7836 */ /* 0x000fc60000000000 */
[----:B------:R-:W1:Y:S01]  /*3010*/  LDS.128 R4, [R4+0x150] ;  /* 0x0001500004047984 */ /* 0x000e620000000c00 */
[----:B------:R-:W-:Y:S02]  /*3020*/  PRMT R2, RZ, 0x654, R2 ;  /* 0x00000654ff027816 */ /* 0x000fe40000000002 */
[C---:B------:R-:W-:Y:S01]  /*3030*/  ISETP.NE.AND P1, PT, R11.reuse, 0x2, PT ;  /* 0x000000020b00780c */ /* 0x040fe20003f25270 */
[----:B------:R-:W-:Y:S01]  /*3040*/  @!PT LDS RZ, [RZ] ;  /* 0x00000000fffff984 */ /* 0x000fe20000000800 */
[----:B------:R-:W-:Y:S01]  /*3050*/  @!PT LDS RZ, [RZ] ;  /* 0x00000000fffff984 */ /* 0x000fe20000000800 */
[----:B------:R-:W-:Y:S01]  /*3060*/  @!PT LDS RZ, [RZ] ;  /* 0x00000000fffff984 */ /* 0x000fe20000000800 */
[----:B------:R-:W-:Y:S01]  /*3070*/  @!PT LDS RZ, [RZ] ;  /* 0x00000000fffff984 */ /* 0x000fe20000000800 */
[----:B------:R2:W-:Y:S06]  /*3080*/  MEMBAR.ALL.CTA ;  /* 0x0000000000007992 */ /* 0x0005ec0000008000 */
[----:B--2---:R-:W2:Y:S01]  /*3090*/  FENCE.VIEW.ASYNC.S ;  /* 0x00000000000073c6 */ /* 0x004ea20000000000 */
[----:B------:R-:W-:Y:S01]  /*30a0*/  SEL R11, R11, RZ, P1 ;  /* 0x000000ff0b0b7207 */ /* 0x000fe20000800000 */
[----:B--2---:R2:W-:Y:S01]  /*30b0*/  SYNCS.ARRIVE.TRANS64.RED.A1T0 RZ, [R2+URZ], RZ ;  /* 0x000000ff02ff79a7 */ /* 0x0045e200081004ff */
[----:B-1----:R-:W-:-:S02]  /*30c0*/  LOP3.LUT P3, RZ, R6, 0x1, RZ, 0xc0, !PT ;  /* 0x0000000106ff7812 */ /* 0x002fc4000786c0ff */
[----:B------:R-:W-:-:S04]  /*30d0*/  SEL R4, RZ, 0x1, P1 ;  /* 0x00000001ff047807 */ /* 0x000fc80000800000 */
[----:B------:R-:W-:Y:S02]  /*30e0*/  LOP3.LUT R10, R10, R4, RZ, 0x3c, !PT ;  /* 0x000000040a0a7212 */ /* 0x000fe400078e3cff */
[----:B--2---:R-:W-:-:S04]  /*30f0*/  SEL R2, RZ, 0x1, P0 ;  /* 0x00000001ff027807 */ /* 0x004fc80000000000 */
[----:B------:R-:W-:Y:S01]  /*3100*/  LOP3.LUT R9, R9, R2, RZ, 0x3c, !PT ;  /* 0x0000000209097212 */ /* 0x000fe200078e3cff */
[----:B------:R-:W-:Y:S06]  /*3110*/  @P3 BRA `(.L_x_54) ;  /* 0xfffffffc002c3947 */ /* 0x000fec000383ffff */
[----:B------:R-:W-:Y:S01]  /*3120*/  ULEA UR4, UR5, UR6, 0x3 ;  /* 0x0000000605047291 */ /* 0x000fe2000f8e18ff */
[----:B------:R-:W-:-:S08]  /*3130*/  SHF.L.U32 R2, R12, 0x1f, RZ ;  /* 0x0000001f0c027819 */ /* 0x000fd000000006ff */
[----:B------:R-:W1:Y:S02]  /*3140*/  SYNCS.PHASECHK.TRANS64 P0, [UR4+0xd0], R2 ;  /* 0x0000d002ff0075a7 */ /* 0x000e640008001004 */
[----:B-1----:R-:W-:Y:S05]  /*3150*/  @P0 BRA `(.L_x_55) ;  /* 0x0000000000080947 */ /* 0x002fea0003800000 */
[----:B------:R-:W1:Y:S02]  /*3160*/  SYNCS.PHASECHK.TRANS64.TRYWAIT P0, [UR4+0xd0], R2 ;  /* 0x0000d002ff0075a7 */ /* 0x000e640008001104 */
[----:B-1----:R-:W-:Y:S05]  /*3170*/  @!P0 BRA `(.L_x_56) ;  /* 0x0000006000c08947 */ /* 0x002fea0003800000 */
.L_x_55:
[----:B------:R-:W-:-:S04]  /*3180*/  UIADD3 UR7, UPT, UPT, UR5, 0x1, URZ ;  /* 0x0000000105077890 */ /* 0x000fc8000fffe0ff */
[----:B------:R-:W-:-:S04]  /*3190*/  UISETP.NE.AND UP0, UPT, UR7, 0x2, UPT ;  /* 0x000000020700788c */ /* 0x000fc8000bf05270 */
[----:B------:R-:W-:Y:S02]  /*31a0*/  USEL UR8, URZ, 0x1, UP0 ;  /* 0x00000001ff087887 */ /* 0x000fe40008000000 */
[----:B------:R-:W-:-:S04]  /*31b0*/  USEL UR7, UR7, URZ, UP0 ;  /* 0x000000ff07077287 */ /* 0x000fc80008000000 */
[----:B------:R-:W-:Y:S01]  /*31c0*/  ULEA UR7, UR7, UR6, 0x3 ;  /* 0x0000000607077291 */ /* 0x000fe2000f8e18ff */
[----:B-1----:R-:W-:-:S04]  /*31d0*/  LOP3.LUT R2, R12, UR8, RZ, 0x3c, !PT ;  /* 0x000000080c027c12 */ /* 0x002fc8000f8e3cff */
[----:B------:R-:W-:-:S04]  /*31e0*/  SHF.L.U32 R0, R2, 0x1f, RZ ;  /* 0x0000001f02007819 */ /* 0x000fc800000006ff */
[----:B------:R-:W1:Y:S02]  /*31f0*/  SYNCS.PHASECHK.TRANS64 P0, [UR7+0xd0], R0 ;  /* 0x0000d000ff0075a7 */ /* 0x000e640008001007 */
[----:B-1----:R-:W-:Y:S05]  /*3200*/  @P0 EXIT ;  /* 0x000000000000094d */ /* 0x002fea0003800000 */
[----:B------:R-:W-:Y:S02]  /*3210*/  SHF.L.U32 R2, R2, 0x1f, RZ ;  /* 0x0000001f02027819 */ /* 0x000fe400000006ff */
[----:B------:R-:W-:-:S07]  /*3220*/  MOV R0, UR7 ;  /* 0x0000000700007c02 */ /* 0x000fce0008000f00 */
.L_x_57:
[----:B-1----:R1:W2:Y:S02]  /*3230*/  SYNCS.PHASECHK.TRANS64.TRYWAIT P0, [R0+URZ+0xd0], R2 ;  /* 0x0000d002000075a7 */ /* 0x0022a400080011ff */
[----:B--2---:R-:W-:Y:S05]  /*3240*/  @!P0 NANOSLEEP.SYNCS 0x989680 ;  /* 0x009896800000895d */ /* 0x004fea0003900000 */
[----:B------:R-:W2:Y:S02]  /*3250*/  @!P0 SYNCS.PHASECHK.TRANS64 P0, [R0+URZ+0xd0], R2 ;  /* 0x0000d002000085a7 */ /* 0x000ea400080010ff */
[----:B--2---:R-:W-:Y:S05]  /*3260*/  @P0 EXIT ;  /* 0x000000000000094d */ /* 0x004fea0003800000 */
[----:B------:R-:W-:Y:S05]  /*3270*/  BRA `(.L_x_57) ;  /* 0xfffffffc00ec7947 */ /* 0x000fea000383ffff */
.L_x_50:
[----:B------:R-:W-:Y:S05]  /*3280*/  BRA.U UP4, `(.L_x_58) ;  /* 0x0000001104d47547 */ /* 0x000fea000b800000 */
[----:B------:R-:W-:Y:S01]  /*3290*/  UMOV UR4, 0x40 ;  /* 0x0000004000047882 */ /* 0x000fe20000000000 */
[----:B------:R-:W-:Y:S01]  /*32a0*/  NOP ;  /* 0x0000000000007918 */ /* 0x000fe20000000000 */
[----:B------:R-:W-:Y:S01]  /*32b0*/  ULEA UR5, UR47, UR4, 0x18 ;  /* 0x000000042f057291 */ /* 0x000fe2000f8ec0ff */
[----:B------:R-:W-:Y:S02]  /*32c0*/  UMOV UR6, 0x400 ;  /* 0x0000040000067882 */ /* 0x000fe40000000000 */
[----:B------:R-:W-:-:S06]  /*32d0*/  ULEA UR6, UR47, UR6, 0x18 ;  /* 0x000000062f067291 */ /* 0x000fcc000f8ec0ff */
[----:B------:R-:W1:Y:S02]  /*32e0*/  LDS.U8 R0, [UR5+0x1c] ;  /* 0x00001c05ff007984 */ /* 0x000e640008000000 */
[----:B-1----:R-:W-:-:S13]  /*32f0*/  ISETP.NE.AND P0, PT, R0, RZ, PT ;  /* 0x000000ff0000720c */ /* 0x002fda0003f05270 */
[----:B------:R-:W-:Y:S05]  /*3300*/  @P0 BRA `(.L_x_59) ;  /* 0x0000000400080947 */ /* 0x000fea0003800000 */
[----:B------:R-:W-:Y:S02]  /*3310*/  UISETP.NE.U32.AND UP1, UPT, UR48, 0x1, UPT ;  /* 0x000000013000788c */ /* 0x000fe4000bf25070 */
[----:B------:R-:W-:-:S07]  /*3320*/  UIADD3 UR7, UPT, UPT, UR5, 0x8, URZ ;  /* 0x0000000805077890 */ /* 0x000fce000fffe0ff */
[----:B------:R-:W-:Y:S05]  /*3330*/  BRA.U !UP1, `(.L_x_60) ;  /* 0x00000001099c7547 */ /* 0x000fea000b800000 */
[----:B------:R-:W-:Y:S01]  /*3340*/  ELECT P0, URZ, PT ;  /* 0x0000000000ff782f */ /* 0x000fe20003800000 */
[----:B------:R-:W-:-:S12]  /*3350*/  BSSY B0, `(.L_x_60) ;  /* 0x0000025000007945 */ /* 0x000fd80003800000 */
[----:B------:R-:W-:Y:S05]  /*3360*/  @!P0 BRA `(.L_x_61) ;  /* 0x00000000008c8947 */ /* 0x000fea0003800000 */
[----:B------:R-:W-:-:S05]  /*3370*/  UMOV UR4, 0x10 ;  /* 0x0000001000047882 */ /* 0x000fca0000000000 */
[----:B------:R-:W-:Y:S04]  /*3380*/  DEPBAR.LE SB1, 0x36 ;  /* 0x00009d800000791a */ /* 0x000fe80000000000 */
[----:B------:R-:W1:Y:S02]  /*3390*/  UTCATOMSWS.2CTA.FIND_AND_SET.ALIGN UP0, UR4, UR4 ;  /* 0x00000004000475e3 */ /* 0x000e640008200800 */
[----:B-1----:R-:W-:Y:S01]  /*33a0*/  MOV R10, UR4 ;  /* 0x00000004000a7c02 */ /* 0x002fe20008000f00 */
[----:B------:R-:W-:Y:S06]  /*33b0*/  BRA.U UP0, `(.L_x_62) ;  /* 0x0000000100187547 */ /* 0x000fec000b800000 */
.L_x_63:
[----:B------:R-:W-:Y:S05]  /*33c0*/  NANOSLEEP 0x64 ;  /* 0x000000640000795d */ /* 0x000fea0003800000 */
[----:B------:R-:W-:-:S05]  /*33d0*/  UMOV UR4, 0x10 ;  /* 0x0000001000047882 */ /* 0x000fca0000000000 */
[----:B------:R-:W-:Y:S04]  /*33e0*/  DEPBAR.LE SB1, 0x36 ;  /* 0x00009d800000791a */ /* 0x000fe80000000000 */
[----:B------:R-:W1:Y:S02]  /*33f0*/  UTCATOMSWS.2CTA.FIND_AND_SET.ALIGN UP0, UR4, UR4 ;  /* 0x00000004000475e3 */ /* 0x000e640008200800 */
[----:B-1----:R-:W-:Y:S01]  /*3400*/  MOV R10, UR4 ;  /* 0x00000004000a7c02 */ /* 0x002fe20008000f00 */
[----:B------:R-:W-:Y:S05]  /*3410*/  BRA.U !UP0, `(.L_x_63) ;  /* 0xfffffffd08e87547 */ /* 0x000fea000b83ffff */
.L_x_62:
[----:B------:R-:W1:Y:S01]  /*3420*/  LDS R6, [UR5+0x10] ;  /* 0x00001005ff067984 */ /* 0x000e620008000800 */
[----:B------:R-:W-:Y:S01]  /*3430*/  IMAD.U32 R0, RZ, RZ, UR6 ;  /* 0x00000006ff007e24 */ /* 0x000fe2000f8e00ff */
[----:B------:R-:W-:-:S03]  /*3440*/  MOV R4, UR49 ;  /* 0x0000003100047c02 */ /* 0x000fc60008000f00 */
[----:B------:R-:W-:Y:S01]  /*3450*/  VIADD R0, R0, 0x170 ;  /* 0x0000017000007836 */ /* 0x000fe20000000000 */
[----:B-1----:R-:W-:-:S04]  /*3460*/  SHF.L.U32 R6, R6, 0x1f, RZ ;  /* 0x0000001f06067819 */ /* 0x002fc800000006ff */
[----:B------:R-:W1:Y:S02]  /*3470*/  SYNCS.PHASECHK.TRANS64.TRYWAIT P0, [UR5+0x8], R6 ;  /* 0x00000806ff0075a7 */ /* 0x000e640008001105 */
[----:B-1----:R-:W-:Y:S05]  /*3480*/  @P0 BRA `(.L_x_64) ;  /* 0x0000000000080947 */ /* 0x002fea0003800000 */
[----:B------:R-:W1:Y:S02]  /*3490*/  SYNCS.PHASECHK.TRANS64.TRYWAIT P0, [UR5+0x8], R6 ;  /* 0x00000806ff0075a7 */ /* 0x000e640008001105 */
[----:B-1----:R-:W-:Y:S05]  /*34a0*/  @!P0 BRA `(.L_x_65) ;  /* 0x00000060000c8947 */ /* 0x002fea0003800000 */
.L_x_64:
[----:B------:R-:W-:Y:S01]  /*34b0*/  PRMT R4, R4, 0x654, R0 ;  /* 0x0000065404047816 */ /* 0x000fe20000000000 */
[----:B------:R-:W-:Y:S01]  /*34c0*/  HFMA2 R0, -RZ, RZ, 0, 5.9604644775390625e-08 ;  /* 0x00000001ff007431 */ /* 0x000fe200000001ff */
[----:B------:R-:W-:Y:S01]  /*34d0*/  UPRMT UR4, UR49, 0x654, UR7 ;  /* 0x0000065431047896 */ /* 0x000fe20008000007 */
[----:B------:R-:W-:Y:S02]  /*34e0*/  IMAD.MOV.U32 R8, RZ, RZ, 0xffff ;  /* 0x0000ffffff087424 */ /* 0x000fe400078e00ff */
[----:B-1----:R-:W-:Y:S02]  /*34f0*/  IMAD.MOV.U32 R6, RZ, RZ, 0x4 ;  /* 0x00000004ff067424 */ /* 0x002fe400078e00ff */
[----:B------:R-:W-:Y:S01]  /*3500*/  IMAD.SHL.U32 R9, R10, 0x20, RZ ;  /* 0x000000200a097824 */ /* 0x000fe200078e00ff */
[----:B------:R-:W-:Y:S02]  /*3510*/  MOV R5, UR4 ;  /* 0x0000000400057c02 */ /* 0x000fe40008000f00 */
[-C--:B------:R-:W-:Y:S01]  /*3520*/  SHF.L.U32 R8, R8, R10.reuse, RZ ;  /* 0x0000000a08087219 */ /* 0x080fe200000006ff */
[----:B------:R1:W-:Y:S01]  /*3530*/  SYNCS.ARRIVE.TRANS64.RED RZ, [UR4], R6 ;  /* 0x00000006ffff79a7 */ /* 0x0003e20008000404 */
[----:B------:R-:W-:Y:S01]  /*3540*/  SHF.L.U32 R7, R0, R10, RZ ;  /* 0x0000000a00077219 */ /* 0x000fe200000006ff */
[----:B------:R1:W-:Y:S04]  /*3550*/  STS [UR6+0x170], R9 ;  /* 0x00017009ff007988 */ /* 0x0003e80008000806 */
[----:B------:R1:W-:Y:S04]  /*3560*/  STAS [R4.64], R10 ;  /* 0x0000000a04007dbd */ /* 0x0003e8000c0008ff */
[----:B------:R1:W-:Y:S04]  /*3570*/  ATOMS.OR RZ, [UR5+0x14], R8 ;  /* 0x00001408ffff798c */ /* 0x0003e8000b000005 */
[----:B------:R1:W-:Y:S04]  /*3580*/  ATOMS.OR RZ, [UR5+0x18], R7 ;  /* 0x00001807ffff798c */ /* 0x0003e8000b000005 */
[----:B------:R1:W-:Y:S02]  /*3590*/  ATOMS.XOR RZ, [UR5+0x10], R0 ;  /* 0x00001000ffff798c */ /* 0x0003e4000b800005 */
.L_x_61:
[----:B------:R-:W-:Y:S05]  /*35a0*/  BSYNC B0 ;  /* 0x0000000000007941 */ /* 0x000fea0003800000 */
.L_x_60:
[----:B------:R-:W-:Y:S05]  /*35b0*/  BRA.U UP1, `(.L_x_66) ;  /* 0x00000001016c7547 */ /* 0x000fea000b800000 */
[----:B------:R-:W-:-:S03]  /*35c0*/  UMOV UR4, 0xffffffff ;  /* 0xffffffff00047882 */ /* 0x000fc60000000000 */
[----:B------:R-:W-:Y:S05]  /*35d0*/  BRA.DIV UR4, `(.L_x_67) ;  /* 0x0000005e04d87947 */ /* 0x000fea000b800000 */
[----:B------:R-:W-:-:S13]  /*35e0*/  ELECT P6, URZ, PT ;  /* 0x0000000000ff782f */ /* 0x000fda00038c0000 */
.L_x_175:
[----:B------:R-:W-:Y:S05]  /*35f0*/  @!P6 BRA `(.L_x_66) ;  /* 0x00000000005ce947 */ /* 0x000fea0003800000 */
[----:B-1----:R-:W1:Y:S02]  /*3600*/  LDS R4, [UR5+0x10] ;  /* 0x00001005ff047984 */ /* 0x002e640008000800 */
[----:B-1----:R-:W-:-:S04]  /*3610*/  SHF.L.U32 R4, R4, 0x1f, RZ ;  /* 0x0000001f04047819 */ /* 0x002fc800000006ff */
[----:B------:R-:W1:Y:S02]  /*3620*/  SYNCS.PHASECHK.TRANS64.TRYWAIT P0, [UR5+0x8], R4 ;  /* 0x00000804ff0075a7 */ /* 0x000e640008001105 */
[----:B-1----:R-:W-:Y:S05]  /*3630*/  @P0 BRA `(.L_x_68) ;  /* 0x0000000000080947 */ /* 0x002fea0003800000 */
[----:B------:R-:W1:Y:S02]  /*3640*/  SYNCS.PHASECHK.TRANS64.TRYWAIT P0, [UR5+0x8], R4 ;  /* 0x00000804ff0075a7 */ /* 0x000e640008001105 */
[----:B-1----:R-:W-:Y:S05]  /*3650*/  @!P0 BRA `(.L_x_69) ;  /* 0x0000005c00d88947 */ /* 0x002fea0003800000 */
.L_x_68:
[----:B------:R-:W2:Y:S01]  /*3660*/  LDS R6, [UR6+0x170] ;  /* 0x00017006ff067984 */ /* 0x000ea20008000800 */
[----:B-1----:R-:W-:Y:S02]  /*3670*/  HFMA2 R0, -RZ, RZ, 0, 5.9604644775390625e-08 ;  /* 0x00000001ff007431 */ /* 0x002fe400000001ff */
[----:B------:R-:W-:Y:S01]  /*3680*/  IMAD.MOV.U32 R4, RZ, RZ, 0xffff ;  /* 0x0000ffffff047424 */ /* 0x000fe200078e00ff */
[----:B------:R-:W-:Y:S01]  /*3690*/  UPRMT UR4, UR49, 0x654, UR7 ;  /* 0x0000065431047896 */ /* 0x000fe20008000007 */
[----:B--2---:R-:W-:-:S03]  /*36a0*/  IMAD.SHL.U32 R5, R6, 0x20, RZ ;  /* 0x0000002006057824 */ /* 0x004fc600078e00ff */
[-C--:B------:R-:W-:Y:S02]  /*36b0*/  SHF.L.U32 R4, R4, R6.reuse, RZ ;  /* 0x0000000604047219 */ /* 0x080fe400000006ff */
[----:B------:R-:W-:Y:S01]  /*36c0*/  SHF.L.U32 R6, R0, R6, RZ ;  /* 0x0000000600067219 */ /* 0x000fe200000006ff */
[----:B------:R2:W-:Y:S04]  /*36d0*/  STS [UR6+0x170], R5 ;  /* 0x00017005ff007988 */ /* 0x0005e80008000806 */
[----:B------:R2:W-:Y:S04]  /*36e0*/  ATOMS.OR RZ, [UR5+0x14], R4 ;  /* 0x00001404ffff798c */ /* 0x0005e8000b000005 */
[----:B------:R2:W-:Y:S01]  /*36f0*/  ATOMS.OR RZ, [UR5+0x18], R6 ;  /* 0x00001806ffff798c */ /* 0x0005e2000b000005 */
[----:B------:R-:W-:Y:S03]  /*3700*/  SYNCS.ARRIVE.TRANS64.RED.A1T0 RZ, [UR4], RZ ;  /* 0x000000ffffff79a7 */ /* 0x000fe60008100404 */
[----:B------:R2:W-:Y:S01]  /*3710*/  ATOMS.XOR RZ, [UR5+0x10], R0 ;  /* 0x00001000ffff798c */ /* 0x0005e2000b800005 */
[----:B------:R-:W-:Y:S05]  /*3720*/  BRA `(.L_x_66) ;  /* 0x0000000000107947 */ /* 0x000fea0003800000 */
.L_x_59:
[----:B------:R-:W-:Y:S02]  /*3730*/  MOV R0, 0xffffffff ;  /* 0xffffffff00007802 */ /* 0x000fe40000000f00 */
[----:B------:R-:W-:-:S03]  /*3740*/  MOV R4, 0x3770 ;  /* 0x0000377000047802 */ /* 0x000fc60000000f00 */
[----:B------:R1:W-:Y:S04]  /*3750*/  STS [UR6+0x170], R0 ;  /* 0x00017000ff007988 */ /* 0x0003e80008000806 */
[----:B-1---5:R-:W-:Y:S05]  /*3760*/  CALL.REL.NOINC `($__internal_1_$__cuda_sm10x_tcgen05_guardrail_trap_phase_invalid_during_alloc) ;  /* 0x0000006400ac7944 */ /* 0x022fea0003c00000 */
.L_x_66:
[----:B------:R-:W-:Y:S05]  /*3770*/  WARPSYNC.ALL ;  /* 0x0000000000007948 */ /* 0x000fea0003800000 */
[----:B------:R-:W3:Y:S01]  /*3780*/  S2UR UR4, SR_CgaCtaId ;  /* 0x00000000000479c3 */ /* 0x000ee20000008800 */
[----:B------:R-:W-:Y:S01]  /*3790*/  UMOV UR26, 0x400 ;  /* 0x00000400001a7882 */ /* 0x000fe20000000000 */
[----:B------:R-:W-:-:S06]  /*37a0*/  NOP ;  /* 0x0000000000007918 */ /* 0x000fcc0000000000 */
[----:B------:R-:W-:Y:S06]  /*37b0*/  BAR.ARV 0x6, 0xa0 ;  /* 0x0182800000007b1d */ /* 0x000fec0000002000 */
[----:B------:R-:W4:Y:S01]  /*37c0*/  LDCU UR6, c[0x0][0x38c] ;  /* 0x00007180ff0677ac */ /* 0x000f220008000800 */
[----:B------:R-:W-:Y:S01]  /*37d0*/  LOP3.LUT R3, R3, 0xffff, RZ, 0xc0, !PT ;  /* 0x0000ffff03037812 */ /* 0x000fe200078ec0ff */
[----:B-1----:R-:W-:Y:S01]  /*37e0*/  IMAD.MOV.U32 R9, RZ, RZ, 0x1 ;  /* 0x00000001ff097424 */ /* 0x002fe200078e00ff */
[----:B------:R-:W-:Y:S01]  /*37f0*/  LOP3.LUT R2, R2, 0xffff, RZ, 0xc0, !PT ;  /* 0x0000ffff02027812 */ /* 0x000fe200078ec0ff */
[----:B------:R-:W-:Y:S01]  /*3800*/  IMAD.MOV.U32 R8, RZ, RZ, RZ ;  /* 0x000000ffff087224 */ /* 0x000fe200078e00ff */
[----:B------:R-:W-:Y:S01]  /*3810*/  R2UR UR28, R3 ;  /* 0x00000000031c72ca */ /* 0x000fe200000e0000 */
[----:B------:R-:W-:Y:S01]  /*3820*/  UMOV UR32, URZ ;  /* 0x000000ff00207c82 */ /* 0x000fe20008000000 */
[----:B------:R-:W-:-:S02]  /*3830*/  R2UR UR42, R2 ;  /* 0x00000000022a72ca */ /* 0x000fc400000e0000 */
[----:B------:R-:W-:Y:S01]  /*3840*/  CS2R R2, SRZ ;  /* 0x0000000000027805 */ /* 0x000fe2000001ff00 */
[----:B------:R-:W-:Y:S01]  /*3850*/  UMOV UR23, URZ ;  /* 0x000000ff00177c82 */ /* 0x000fe20008000000 */
[----:B---3--:R-:W-:Y:S01]  /*3860*/  ULEA UR26, UR4, UR26, 0x18 ;  /* 0x0000001a041a7291 */ /* 0x008fe2000f8ec0ff */
[----:B------:R-:W-:Y:S01]  /*3870*/  UMOV UR22, URZ ;  /* 0x000000ff00167c82 */ /* 0x000fe20008000000 */
[----:B------:R-:W-:Y:S02]  /*3880*/  UISETP.NE.AND UP3, UPT, UR48, URZ, UPT ;  /* 0x000000ff3000728c */ /* 0x000fe4000bf65270 */
[----:B------:R-:W-:Y:S02]  /*3890*/  UIADD3 UR4, UPT, UPT, UR26, 0x4300, URZ ;  /* 0x000043001a047890 */ /* 0x000fe4000fffe0ff */
[----:B------:R-:W-:-:S03]  /*38a0*/  UIADD3 UR5, UPT, UPT, UR26, 0x12300, URZ ;  /* 0x000123001a057890 */ /* 0x000fc6000fffe0ff */
[----:B--2---:R-:W1:Y:S01]  /*38b0*/  LDS R0, [UR26+0x170] ;  /* 0x0001701aff007984 */ /* 0x004e620008000800 */
[----:B----4-:R-:W-:Y:S02]  /*38c0*/  UIADD3 UR6, UPT, UPT, UR6, 0x3f, URZ ;  /* 0x0000003f06067890 */ /* 0x010fe4000fffe0ff */
[----:B------:R-:W-:Y:S02]  /*38d0*/  USHF.R.U32.HI UR4, URZ, 0x4, UR4 ;  /* 0x00000004ff047899 */ /* 0x000fe40008011604 */
[----:B------:R-:W-:Y:S02]  /*38e0*/  USHF.R.S32.HI UR33, URZ, 0x1f, UR6 ;  /* 0x0000001fff217899 */ /* 0x000fe40008011406 */
[----:B------:R-:W-:Y:S02]  /*38f0*/  USHF.R.U32.HI UR5, URZ, 0x4, UR5 ;  /* 0x00000004ff057899 */ /* 0x000fe40008011605 */
[----:B------:R-:W-:Y:S02]  /*3900*/  ULEA.HI UR33, UR33, UR6, URZ, 0x6 ;  /* 0x0000000621217291 */ /* 0x000fe4000f8f30ff */
[----:B------:R-:W-:-:S02]  /*3910*/  ULOP3.LUT UR29, UR4, 0x3fff, URZ, 0xc0, !UPT ;  /* 0x00003fff041d7892 */ /* 0x000fc4000f8ec0ff */
[----:B------:R-:W-:Y:S01]  /*3920*/  USHF.R.S32.HI UR33, URZ, 0x6, UR33 ;  /* 0x00000006ff217899 */ /* 0x000fe20008011421 */
[----:B------:R-:W-:Y:S01]  /*3930*/  UMOV UR40, 0x0 ;  /* 0x0000000000287882 */ /* 0x000fe20000000000 */
[----:B------:R-:W-:Y:S02]  /*3940*/  UMOV UR41, 0x8210010 ;  /* 0x0821001000297882 */ /* 0x000fe40000000000 */
[----:B------:R-:W-:Y:S02]  /*3950*/  UISETP.LT.AND UP0, UPT, UR33, 0x1, UPT ;  /* 0x000000012100788c */ /* 0x000fe4000bf01270 */
[----:B------:R-:W-:Y:S02]  /*3960*/  ULOP3.LUT UR30, UR5, 0x3fff, URZ, 0xc0, !UPT ;  /* 0x00003fff051e7892 */ /* 0x000fe4000f8ec0ff */
[----:B------:R-:W-:Y:S02]  /*3970*/  ULOP3.LUT UR29, UR29, 0x10000, URZ, 0xfc, !UPT ;  /* 0x000100001d1d7892 */ /* 0x000fe4000f8efcff */
[----:B------:R-:W-:Y:S01]  /*3980*/  USEL UR43, UR33, 0x1, !UP0 ;  /* 0x00000001212b7887 */ /* 0x000fe2000c000000 */
[----:B------:R-:W-:Y:S01]  /*3990*/  UMOV UR38, 0x0 ;  /* 0x0000000000267882 */ /* 0x000fe20000000000 */
[----:B------:R-:W-:Y:S01]  /*39a0*/  UMOV UR39, 0x8210010 ;  /* 0x0821001000277882 */ /* 0x000fe20000000000 */
[----:B------:R-:W-:Y:S01]  /*39b0*/  UMOV UR36, 0x0 ;  /* 0x0000000000247882 */ /* 0x000fe20000000000 */
[----:B------:R-:W-:Y:S01]  /*39c0*/  UMOV UR37, 0x8210010 ;  /* 0x0821001000257882 */ /* 0x000fe20000000000 */
[----:B------:R-:W-:Y:S01]  /*39d0*/  UMOV UR34, 0x0 ;  /* 0x0000000000227882 */ /* 0x000fe20000000000 */
[----:B------:R-:W-:Y:S01]  /*39e0*/  UMOV UR35, 0x8210010 ;  /* 0x0821001000237882 */ /* 0x000fe20000000000 */
[----:B-1----:R-:W-:-:S15]  /*39f0*/  R2UR UR44, R0 ;  /* 0x00000000002c72ca */ /* 0x002fde00000e0000 */
.L_x_77:
[C---:B------:R-:W-:Y:S02]  /*3a00*/  LEA R0, R8.reuse, UR26, 0x3 ;  /* 0x0000001a08007c11 */ /* 0x040fe4000f8e18ff */
[----:B------:R-:W-:Y:S02]  /*3a10*/  SHF.L.U32 R4, R3, 0x1f, RZ ;  /* 0x0000001f03047819 */ /* 0x000fe400000006ff */
[----:B------:R-:W-:Y:S02]  /*3a20*/  LEA R5, R8, UR26, 0x4 ;  /* 0x0000001a08057c11 */ /* 0x000fe4000f8e20ff */
[----:B------:R-:W1:Y:S02]  /*3a30*/  SYNCS.PHASECHK.TRANS64.TRYWAIT P0, [R0+URZ+0xc0], R4 ;  /* 0x0000c004000075a7 */ /* 0x000e6400080011ff */
[----:B-1-3--:R-:W-:Y:S05]  /*3a40*/  @!P0 BRA `(.L_x_70) ;  /* 0x0000005800f48947 */ /* 0x00afea0003800000 */
.L_x_176:
[----:B-1----:R-:W1:Y:S01]  /*3a50*/  LDS.128 R4, [R5+0x150] ;  /* 0x0001500005047984 */ /* 0x002e620000000c00 */
[----:B------:R-:W-:Y:S02]  /*3a60*/  VIADD R0, R0, 0xd0 ;  /* 0x000000d000007836 */ /* 0x000fe40000000000 */
[----:B------:R-:W-:Y:S01]  /*3a70*/  VIADD R8, R8, 0x1 ;  /* 0x0000000108087836 */ /* 0x000fe20000000000 */
[----:B------:R-:W-:Y:S01]  /*3a80*/  @!PT LDS RZ, [RZ] ;  /* 0x00000000fffff984 */ /* 0x000fe20000000800 */
[----:B------:R-:W-:Y:S01]  /*3a90*/  @!PT LDS RZ, [RZ] ;  /* 0x00000000fffff984 */ /* 0x000fe20000000800 */
[----:B------:R-:W-:Y:S01]  /*3aa0*/  @!PT LDS RZ, [RZ] ;  /* 0x00000000fffff984 */ /* 0x000fe20000000800 */
[----:B------:R-:W-:Y:S01]  /*3ab0*/  @!PT LDS RZ, [RZ] ;  /* 0x00000000fffff984 */ /* 0x000fe20000000800 */
[----:B------:R2:W-:Y:S06]  /*3ac0*/  MEMBAR.ALL.CTA ;  /* 0x0000000000007992 */ /* 0x0005ec0000008000 */
[----:B--2---:R-:W2:Y:S01]  /*3ad0*/  FENCE.VIEW.ASYNC.S ;  /* 0x00000000000073c6 */ /* 0x004ea20000000000 */
[----:B------:R-:W-:-:S04]  /*3ae0*/  PRMT R0, RZ, 0x654, R0 ;  /* 0x00000654ff007816 */ /* 0x000fc80000000000 */
[----:B--2---:R2:W-:Y:S01]  /*3af0*/  SYNCS.ARRIVE.TRANS64.RED.A1T0 RZ, [R0+URZ], RZ ;  /* 0x000000ff00ff79a7 */ /* 0x0045e200081004ff */
[----:B-1----:R-:W-:Y:S01]  /*3b00*/  LOP3.LUT P1, RZ, R6, 0x1, RZ, 0xc0, !PT ;  /* 0x0000000106ff7812 */ /* 0x002fe2000782c0ff */
[----:B--2---:R-:W-:-:S12]  /*3b10*/  BRA.U UP3, `(.L_x_71) ;  /* 0x0000000503087547 */ /* 0x004fd8000b800000 */
[----:B------:R-:W1:Y:S01]  /*3b20*/  LDCU UR4, c[0x0][0x38c] ;  /* 0x00007180ff0477ac */ /* 0x000e620008000800 */
[----:B------:R-:W-:Y:S02]  /*3b30*/  PLOP3.LUT P2, PT, PT, PT, PT, 0x80, 0x8 ;  /* 0x000000000008781c */ /* 0x000fe40003f4f070 */
[----:B------:R-:W-:Y:S01]  /*3b40*/  SHF.L.U32 R4, R9, 0x1f, RZ ;  /* 0x0000001f09047819 */ /* 0x000fe200000006ff */
[----:B------:R-:W-:Y:S02]  /*3b50*/  ULEA UR31, UR32, UR26, 0x3 ;  /* 0x0000001a201f7291 */ /* 0x000fe4000f8e18ff */
[----:B------:R-:W-:Y:S02]  /*3b60*/  ULEA UR11, UR32, UR44, 0x6 ;  /* 0x0000002c200b7291 */ /* 0x000fe4000f8e30ff */
[----:B-1----:R-:W-:-:S06]  /*3b70*/  UISETP.GE.AND UP0, UPT, UR4, 0x1, UPT ;  /* 0x000000010400788c */ /* 0x002fcc000bf06270 */
[----:B------:R-:W-:-:S05]  /*3b80*/  PLOP3.LUT P0, PT, PT, PT, UP0, 0x80, 0x8 ;  /* 0x000000000008781c */ /* 0x000fca0003f0f008 */
[----:B------:R-:W-:-:S08]  /*3b90*/  @UP0 ULEA UR4, UR23, UR26, 0x3 ;  /* 0x0000001a17040291 */ /* 0x000fd0000f8e18ff */
[----:B------:R-:W-:-:S04]  /*3ba0*/  @P0 SHF.L.U32 R0, R2, 0x1f, RZ ;  /* 0x0000001f02000819 */ /* 0x000fc800000006ff */
[----:B------:R1:W2:Y:S01]  /*3bb0*/  @P0 SYNCS.PHASECHK.TRANS64.TRYWAIT P2, [UR4], R0 ;  /* 0x00000000ff0005a7 */ /* 0x0002a20008041104 */
[----:B------:R-:W3:Y:S02]  /*3bc0*/  SYNCS.PHASECHK.TRANS64.TRYWAIT P0, [UR31+0x100], R4 ;  /* 0x00010004ff0075a7 */ /* 0x000ee4000800111f */
[----:B-123--:R-:W-:Y:S05]  /*3bd0*/  @!P0 BRA `(.L_x_72) ;  /* 0x0000005800a48947 */ /* 0x00efea0003800000 */
.L_x_178:
[----:B------:R-:W-:Y:S01]  /*3be0*/  UMOV UR27, UR22 ;  /* 0x00000016001b7c82 */ /* 0x000fe20008000000 */
[----:B------:R-:W-:Y:S05]  /*3bf0*/  BRA.U !UP0, `(.L_x_73) ;  /* 0x0000000108c07547 */ /* 0x000fea000b800000 */
[----:B------:R-:W-:Y:S02]  /*3c00*/  UIADD3 UR27, UPT, UPT, UR43, UR22, URZ ;  /* 0x000000162b1b7290 */ /* 0x000fe4000fffe0ff */
[----:B------:R-:W-:Y:S01]  /*3c10*/  UPLOP3.LUT UP2, UPT, UPT, UPT, UPT, 0x40, 0x4 ;  /* 0x000000000004789c */ /* 0x000fe20003f4e870 */
[----:B------:R-:W-:Y:S01]  /*3c20*/  UMOV UR24, UR33 ;  /* 0x0000002100187c82 */ /* 0x000fe20008000000 */
[----:B------:R-:W-:-:S09]  /*3c30*/  UMOV UR10, UR23 ;  /* 0x00000017000a7c82 */ /* 0x000fd20008000000 */
.L_x_76:
[----:B--2---:R-:W-:Y:S01]  /*3c40*/  ULEA UR5, UR10, UR26, 0x3 ;  /* 0x0000001a0a057291 */ /* 0x004fe2000f8e18ff */
[----:B---3--:R-:W-:Y:S11]  /*3c50*/  @P2 BRA `(.L_x_74) ;  /* 0x00000000000c2947 */ /* 0x008ff60003800000 */
[----:B-1----:R-:W-:Y:S04]  /*3c60*/  SHF.L.U32 R4, R2, 0x1f, RZ ;  /* 0x0000001f02047819 */ /* 0x002fe800000006ff */
[----:B------:R-:W1:Y:S02]  /*3c70*/  SYNCS.PHASECHK.TRANS64.TRYWAIT P0, [UR5], R4 ;  /* 0x00000004ff0075a7 */ /* 0x000e640008001105 */
[----:B-1----:R-:W-:Y:S05]  /*3c80*/  @!P0 BRA `(.L_x_75) ;  /* 0x0000005800908947 */ /* 0x002fea0003800000 */
.L_x_74:
[----:B------:R-:W-:Y:S01]  /*3c90*/  UISETP.NE.AND UP0, UPT, UR24, 0x1, UPT ;  /* 0x000000011800788c */ /* 0x000fe2000bf05270 */
[----:B------:R-:W-:Y:S01]  /*3ca0*/  PLOP3.LUT P2, PT, PT, PT, PT, 0x80, 0x8 ;  /* 0x000000000008781c */ /* 0x000fe20003f4f070 */
[----:B------:R-:W-:Y:S02]  /*3cb0*/  UIADD3 UR4, UPT, UPT, UR10, 0x1, URZ ;  /* 0x000000010a047890 */ /* 0x000fe4000fffe0ff */
[----:B------:R-:W-:Y:S02]  /*3cc0*/  UIADD3 UR25, UPT, UPT, UR5, 0x38, URZ ;  /* 0x0000003805197890 */ /* 0x000fe4000fffe0ff */
[----:B------:R-:W-:Y:S01]  /*3cd0*/  UISETP.NE.AND UP1, UPT, UR4, 0x7, UPT ;  /* 0x000000070400788c */ /* 0x000fe2000bf25270 */
[----:B------:R-:W-:Y:S01]  /*3ce0*/  PLOP3.LUT P0, PT, PT, PT, UP0, 0x80, 0x8 ;  /* 0x000000000008781c */ /* 0x000fe20003f0f008 */
[----:B------:R-:W-:Y:S02]  /*3cf0*/  UIADD3 UR22, UPT, UPT, UR22, 0x1, URZ ;  /* 0x0000000116167890 */ /* 0x000fe4000fffe0ff */
[----:B------:R-:W-:Y:S02]  /*3d00*/  USEL UR6, URZ, 0x1, UP1 ;  /* 0x00000001ff067887 */ /* 0x000fe40008800000 */
[----:B------:R-:W-:Y:S02]  /*3d10*/  USEL UR23, UR4, URZ, UP1 ;  /* 0x000000ff04177287 */ /* 0x000fe40008800000 */
[----:B------:R-:W-:Y:S02]  /*3d20*/  UIADD3 UR24, UPT, UPT, UR24, -0x1, URZ ;  /* 0xffffffff18187890 */ /* 0x000fe4000fffe0ff */
[----:B------:R-:W-:Y:S01]  /*3d30*/  @UP0 ULEA UR4, UR23, UR26, 0x3 ;  /* 0x0000001a17040291 */ /* 0x000fe2000f8e18ff */
[----:B------:R-:W-:Y:S01]  /*3d40*/  LOP3.LUT R2, R2, UR6, RZ, 0x3c, !PT ;  /* 0x0000000602027c12 */ /* 0x000fe2000f8e3cff */
[----:B------:R-:W-:Y:S02]  /*3d50*/  ULEA UR6, UR10, UR30, 0x9 ;  /* 0x0000001e0a067291 */ /* 0x000fe4000f8e48ff */
[----:B------:R-:W-:Y:S01]  /*3d60*/  UISETP.NE.AND UP0, UPT, UR22, UR27, UPT ;  /* 0x0000001b1600728c */ /* 0x000fe2000bf05270 */
[----:B-1----:R-:W-:Y:S01]  /*3d70*/  @P0 SHF.L.U32 R0, R2, 0x1f, RZ ;  /* 0x0000001f02000819 */ /* 0x002fe200000006ff */
[----:B------:R-:W-:Y:S02]  /*3d80*/  UIADD3 UR20, UPT, UPT, UR6, 0x80, URZ ;  /* 0x0000008006147890 */ /* 0x000fe4000fffe0ff */
[----:B------:R-:W-:Y:S01]  /*3d90*/  UIADD3 UR16, UPT, UPT, UR6, 0x100, URZ ;  /* 0x0000010006107890 */ /* 0x000fe2000fffe0ff */
[----:B------:R2:W3:Y:S01]  /*3da0*/  @P0 SYNCS.PHASECHK.TRANS64.TRYWAIT P2, [UR4], R0 ;  /* 0x00000000ff0005a7 */ /* 0x0004e20008041104 */
[----:B------:R-:W-:Y:S02]  /*3db0*/  ULEA UR4, UR10, UR29, 0x9 ;  /* 0x0000001d0a047291 */ /* 0x000fe4000f8e48ff */
[----:B------:R-:W-:Y:S02]  /*3dc0*/  UIADD3 UR12, UPT, UPT, UR6, 0x180, URZ ;  /* 0x00000180060c7890 */ /* 0x000fe4000fffe0ff */
[----:B------:R-:W-:Y:S02]  /*3dd0*/  UIADD3 UR18, UPT, UPT, UR4, 0x2, URZ ;  /* 0x0000000204127890 */ /* 0x000fe4000fffe0ff */
[----:B------:R-:W-:Y:S02]  /*3de0*/  UIADD3 UR14, UPT, UPT, UR4, 0x4, URZ ;  /* 0x00000004040e7890 */ /* 0x000fe4000fffe0ff */
[----:B------:R-:W-:Y:S01]  /*3df0*/  UIADD3 UR8, UPT, UPT, UR4, 0x6, URZ ;  /* 0x0000000604087890 */ /* 0x000fe2000fffe0ff */
[----:B------:R-:W-:Y:S01]  /*3e00*/  UMOV UR7, 0x40004040 ;  /* 0x4000404000077882 */ /* 0x000fe20000000000 */
[----:B------:R-:W-:Y:S01]  /*3e10*/  UMOV UR5, 0x40004040 ;  /* 0x4000404000057882 */ /* 0x000fe20000000000 */
[----:B------:R-:W-:Y:S01]  /*3e20*/  UMOV UR21, 0x40004040 ;  /* 0x4000404000157882 */ /* 0x000fe20000000000 */
[----:B------:R2:W-:Y:S01]  /*3e30*/  UTCHMMA.2CTA gdesc[UR4], gdesc[UR6], tmem[UR11], tmem[UR40], idesc[UR41], UP2 ;  /* 0x00ff2806040075ea */ /* 0x0005e2000920000b */
[----:B------:R-:W-:Y:S01]  /*3e40*/  UPLOP3.LUT UP2, UPT, UPT, UPT, UPT, 0x80, 0x8 ;  /* 0x000000000008789c */ /* 0x000fe20003f4f070 */
[----:B------:R-:W-:Y:S01]  /*3e50*/  UMOV UR19, 0x40004040 ;  /* 0x4000404000137882 */ /* 0x000fe20000000000 */
[----:B------:R-:W-:Y:S01]  /*3e60*/  UMOV UR17, 0x40004040 ;  /* 0x4000404000117882 */ /* 0x000fe20000000000 */
[----:B------:R2:W-:Y:S01]  /*3e70*/  UTCHMMA.2CTA gdesc[UR18], gdesc[UR20], tmem[UR11], tmem[UR38], idesc[UR39], UPT ;  /* 0x00ff2614120075ea */ /* 0x0005e2000ba0000b */
[----:B------:R-:W-:Y:S01]  /*3e80*/  UMOV UR15, 0x40004040 ;  /* 0x40004040000f7882 */ /* 0x000fe20000000000 */
[----:B------:R-:W-:Y:S01]  /*3e90*/  UMOV UR13, 0x40004040 ;  /* 0x40004040000d7882 */ /* 0x000fe20000000000 */
[----:B------:R-:W-:Y:S01]  /*3ea0*/  UMOV UR9, 0x40004040 ;  /* 0x4000404000097882 */ /* 0x000fe20000000000 */
[----:B------:R2:W-:Y:S01]  /*3eb0*/  UTCHMMA.2CTA gdesc[UR14], gdesc[UR16], tmem[UR11], tmem[UR36], idesc[UR37], UPT ;  /* 0x00ff24100e0075ea */ /* 0x0005e2000ba0000b */
[----:B------:R2:W-:Y:S01]  /*3ec0*/  UTCHMMA.2CTA gdesc[UR8], gdesc[UR12], tmem[UR11], tmem[UR34], idesc[UR35], UPT ;  /* 0x00ff220c080075ea */ /* 0x0005e2000ba0000b */
[----:B------:R2:W-:Y:S01]  /*3ed0*/  UTCBAR.2CTA.MULTICAST [UR25], URZ, UR28 ;  /* 0x000000ff190073e9 */ /* 0x0005e2000820081c */
[----:B------:R-:W-:Y:S01]  /*3ee0*/  UMOV UR10, UR23 ;  /* 0x00000017000a7c82 */ /* 0x000fe20008000000 */
[----:B------:R-:W-:Y:S05]  /*3ef0*/  BRA.U UP0, `(.L_x_76) ;  /* 0xfffffffd00507547 */ /* 0x000fea000b83ffff */
.L_x_73:
[----:B--2---:R-:W-:Y:S01]  /*3f00*/  UIADD3 UR4, UPT, UPT, UR31, 0xe0, URZ ;  /* 0x000000e01f047890 */ /* 0x004fe2000fffe0ff */
[----:B------:R-:W-:-:S08]  /*3f10*/  UMOV UR22, UR27 ;  /* 0x0000001b00167c82 */ /* 0x000fd00008000000 */
[----:B------:R2:W-:Y:S01]  /*3f20*/  UTCBAR.2CTA.MULTICAST [UR4], URZ, UR42 ;  /* 0x000000ff040073e9 */ /* 0x0005e2000820082a */
[----:B------:R-:W-:Y:S02]  /*3f30*/  NOP ;  /* 0x0000000000007918 */ /* 0x000fe40000000000 */
.L_x_71:
[----:B--2---:R-:W-:Y:S01]  /*3f40*/  UIADD3 UR4, UPT, UPT, UR32, 0x1, URZ ;  /* 0x0000000120047890 */ /* 0x004fe2000fffe0ff */
[----:B------:R-:W-:-:S03]  /*3f50*/  ISETP.NE.AND P0, PT, R8, 0x2, PT ;  /* 0x000000020800780c */ /* 0x000fc60003f05270 */
[----:B------:R-:W-:Y:S01]  /*3f60*/  UISETP.NE.AND UP0, UPT, UR4, 0x4, UPT ;  /* 0x000000040400788c */ /* 0x000fe2000bf05270 */
[----:B-1----:R-:W-:Y:S02]  /*3f70*/  SEL R0, RZ, 0x1, P0 ;  /* 0x00000001ff007807 */ /* 0x002fe40000000000 */
[----:B------:R-:W-:Y:S01]  /*3f80*/  SEL R8, R8, RZ, P0 ;  /* 0x000000ff08087207 */ /* 0x000fe20000000000 */
[----:B------:R-:W-:Y:S01]  /*3f90*/  USEL UR5, URZ, 0x1, UP0 ;  /* 0x00000001ff057887 */ /* 0x000fe20008000000 */
[----:B------:R-:W-:Y:S01]  /*3fa0*/  LOP3.LUT R3, R3, R0, RZ, 0x3c, !PT ;  /* 0x0000000003037212 */ /* 0x000fe200078e3cff */
[----:B------:R-:W-:-:S04]  /*3fb0*/  USEL UR32, UR4, URZ, UP0 ;  /* 0x000000ff04207287 */ /* 0x000fc80008000000 */
[----:B------:R-:W-:Y:S01]  /*3fc0*/  LOP3.LUT R9, R9, UR5, RZ, 0x3c, !PT ;  /* 0x0000000509097c12 */ /* 0x000fe2000f8e3cff */
[----:B------:R-:W-:Y:S07]  /*3fd0*/  @P1 BRA `(.L_x_77) ;  /* 0xfffffff800881947 */ /* 0x000fee000383ffff */
[----:B------:R-:W1:Y:S01]  /*3fe0*/  S2UR UR8, SR_CgaCtaId ;  /* 0x00000000000879c3 */ /* 0x000e620000008800 */
[----:B------:R-:W-:Y:S01]  /*3ff0*/  ELECT P0, URZ, PT ;  /* 0x0000000000ff782f */ /* 0x000fe20003800000 */
[----:B------:R-:W-:Y:S01]  /*4000*/  HFMA2 R0, -RZ, RZ, 0, 5.9604644775390625e-08 ;  /* 0x00000001ff007431 */ /* 0x000fe200000001ff */
[----:B------:R-:W-:-:S05]  /*4010*/  UMOV UR4, 0x40 ;  /* 0x0000004000047882 */ /* 0x000fca0000000000 */
[----:B------:R-:W-:Y:S01]  /*4020*/  UVIRTCOUNT.DEALLOC.SMPOOL 0x80 ;  /* 0x000000800000784c */ /* 0x000fe20000000000 */
[----:B------:R-:W-:Y:S02]  /*4030*/  UISETP.NE.AND UP1, UPT, UR48, URZ, UPT ;  /* 0x000000ff3000728c */ /* 0x000fe4000bf25270 */
[----:B-1----:R-:W-:-:S09]  /*4040*/  ULEA UR8, UR8, UR4, 0x18 ;  /* 0x0000000408087291 */ /* 0x002fd2000f8ec0ff */
[----:B------:R1:W-:Y:S01]  /*4050*/  @P0 STS.U8 [UR8+0x1c], R0 ;  /* 0x00001c00ff000988 */ /* 0x0003e20008000008 */
[----:B------:R-:W-:Y:S05]  /*4060*/  BRA.U UP1, `(.L_x_78) ;  /* 0x0000000101a07547 */ /* 0x000fea000b800000 */
[----:B------:R-:W-:Y:S01]  /*4070*/  UIADD3 UR7, UPT, UPT, UR26, 0x100, URZ ;  /* 0x000001001a077890 */ /* 0x000fe2000fffe0ff */
[----:B------:R-:W-:-:S03]  /*4080*/  SHF.L.U32 R2, R9, 0x1f, RZ ;  /* 0x0000001f09027819 */ /* 0x000fc600000006ff */
[----:B------:R-:W-:-:S09]  /*4090*/  ULEA UR4, UR32, UR7, 0x3 ;  /* 0x0000000720047291 */ /* 0x000fd2000f8e18ff */
[----:B------:R-:W2:Y:S02]  /*40a0*/  SYNCS.PHASECHK.TRANS64.TRYWAIT P0, [UR4], R2 ;  /* 0x00000002ff0075a7 */ /* 0x000ea40008001104 */
[----:B--2---:R-:W-:Y:S05]  /*40b0*/  @!P0 BRA `(.L_x_79) ;  /* 0x00000054009c8947 */ /* 0x004fea0003800000 */
.L_x_181:
        /* <DEDUP_REMOVED lines=9> */
.L_x_183:
        /* <DEDUP_REMOVED lines=9> */
.L_x_185:
[----:B------:R-:W-:-:S04]  /*41e0*/  UIADD3 UR4, UPT, UPT, UR4, 0x1, URZ ;  /* 0x0000000104047890 */ /* 0x000fc8000fffe0ff */
[----:B------:R-:W-:-:S04]  /*41f0*/  UISETP.NE.AND UP0, UPT, UR4, 0x4, UPT ;  /* 0x000000040400788c */ /* 0x000fc8000bf05270 */
[----:B------:R-:W-:Y:S02]  /*4200*/  USEL UR5, URZ, 0x1, UP0 ;  /* 0x00000001ff057887 */ /* 0x000fe40008000000 */
[----:B------:R-:W-:-:S04]  /*4210*/  USEL UR4, UR4, URZ, UP0 ;  /* 0x000000ff04047287 */ /* 0x000fc80008000000 */
[----:B------:R-:W-:Y:S01]  /*4220*/  ULEA UR4, UR4, UR7, 0x3 ;  /* 0x0000000704047291 */ /* 0x000fe2000f8e18ff */
[----:B------:R-:W-:-:S04]  /*4230*/  LOP3.LUT R2, R2, UR5, RZ, 0x3c, !PT ;  /* 0x0000000502027c12 */ /* 0x000fc8000f8e3cff */
[----:B------:R-:W-:Y:S01]  /*4240*/  SHF.L.U32 R2, R2, 0x1f, RZ ;  /* 0x0000001f02027819 */ /* 0x000fe200000006ff */
[----:B-1----:R-:W-:-:S04]  /*4250*/  IMAD.U32 R0, RZ, RZ, UR4 ;  /* 0x00000004ff007e24 */ /* 0x002fc8000f8e00ff */
[----:B------:R1:W2:Y:S03]  /*4260*/  SYNCS.PHASECHK.TRANS64.TRYWAIT P0, [R0+URZ], R2 ;  /* 0x00000002000075a7 */ /* 0x0002a600080011ff */
[----:B--2---:R-:W-:Y:S05]  /*4270*/  @!P0 NANOSLEEP.SYNCS 0x989680 ;  /* 0x009896800000895d */ /* 0x004fea0003900000 */
[----:B------:R-:W2:Y:S02]  /*4280*/  @!P0 SYNCS.PHASECHK.TRANS64 P0, [R0+URZ], R2 ;  /* 0x00000002000085a7 */ /* 0x000ea400080010ff */
[----:B--2---:R-:W-:Y:S05]  /*4290*/  @P0 BRA `(.L_x_82) ;  /* 0x0000000000200947 */ /* 0x004fea0003800000 */
.L_x_83:
[----:B--2---:R2:W4:Y:S02]  /*42a0*/  SYNCS.PHASECHK.TRANS64.TRYWAIT P0, [R0+URZ], R2 ;  /* 0x00000002000075a7 */ /* 0x00452400080011ff */
[----:B----4-:R-:W-:Y:S05]  /*42b0*/  @!P0 NANOSLEEP.SYNCS 0x989680 ;  /* 0x009896800000895d */ /* 0x010fea0003900000 */
[----:B------:R-:W4:Y:S02]  /*42c0*/  @!P0 SYNCS.PHASECHK.TRANS64 P0, [R0+URZ], R2 ;  /* 0x00000002000085a7 */ /* 0x000f2400080010ff */
[----:B----4-:R-:W-:Y:S05]  /*42d0*/  @!P0 BRA `(.L_x_83) ;  /* 0xfffffffc00f08947 */ /* 0x010fea000383ffff */
[----:B------:R-:W-:Y:S05]  /*42e0*/  BRA `(.L_x_82) ;  /* 0x00000000000c7947 */ /* 0x000fea0003800000 */
.L_x_78:
[----:B------:R-:W-:-:S04]  /*42f0*/  UIADD3 UR4, UPT, UPT, UR26, 0x140, URZ ;  /* 0x000001401a047890 */ /* 0x000fc8000fffe0ff */
[----:B------:R-:W-:-:S09]  /*4300*/  UPRMT UR4, UR49, 0x654, UR4 ;  /* 0x0000065431047896 */ /* 0x000fd20008000004 */
[----:B------:R-:W-:Y:S03]  /*4310*/  SYNCS.ARRIVE.TRANS64.RED.A1T0 RZ, [UR4], RZ ;  /* 0x000000ffffff79a7 */ /* 0x000fe60008100404 */
.L_x_82:
[----:B-12---:R-:W-:Y:S01]  /*4320*/  SHF.L.U32 R2, RZ, 0x1f, RZ ;  /* 0x0000001fff027819 */ /* 0x006fe200000006ff */
[----:B------:R-:W-:Y:S01]  /*4330*/  UIADD3 UR4, UPT, UPT, UR26, 0x140, URZ ;  /* 0x000001401a047890 */ /* 0x000fe2000fffe0ff */
[----:B------:R-:W-:Y:S02]  /*4340*/  PLOP3.LUT P0, PT, PT, PT, UP1, 0x80, 0x8 ;  /* 0x000000000008781c */ /* 0x000fe40003f0f018 */
[----:B------:R-:W1:Y:S02]  /*4350*/  SYNCS.PHASECHK.TRANS64.TRYWAIT P1, [UR26+0x140], R2 ;  /* 0x00014002ff0075a7 */ /* 0x000e64000802111a */
[----:B-1----:R-:W-:Y:S09]  /*4360*/  @!P1 BRA `(.L_x_84) ;  /* 0x0000005400389947 */ /* 0x002ff20003800000 */
.L_x_187:
[----:B------:R-:W-:Y:S01]  /*4370*/  @!UP1 UPRMT UR4, UR49, 0x654, UR4 ;  /* 0x0000065431049896 */ /* 0x000fe20008000004 */
[----:B------:R-:W-:Y:S01]  /*4380*/  UMOV UR5, 0xffff ;  /* 0x0000ffff00057882 */ /* 0x000fe20000000000 */
[----:B------:R-:W-:-:S07]  /*4390*/  UMOV UR6, 0x1 ;  /* 0x0000000100067882 */ /* 0x000fce0000000000 */
[----:B------:R-:W-:Y:S01]  /*43a0*/  @!P0 SYNCS.ARRIVE.TRANS64.RED.A1T0 RZ, [UR4], RZ ;  /* 0x000000ffffff89a7 */ /* 0x000fe20008100404 */
[----:B------:R-:W-:Y:S01]  /*43b0*/  NOP ;  /* 0x0000000000007918 */ /* 0x000fe20000000000 */
[----:B-1----:R-:W1:Y:S01]  /*43c0*/  LDS R0, [UR8+0x14] ;  /* 0x00001408ff007984 */ /* 0x002e620008000800 */
[----:B------:R-:W-:-:S04]  /*43d0*/  ULOP3.LUT UR4, UR44, 0xffff, URZ, 0xc0, !UPT ;  /* 0x0000ffff2c047892 */ /* 0x000fc8000f8ec0ff */
[----:B------:R-:W-:-:S04]  /*43e0*/  USHF.R.U32.HI UR4, URZ, 0x5, UR4 ;  /* 0x00000005ff047899 */ /* 0x000fc80008011604 */
[----:B------:R-:W-:Y:S02]  /*43f0*/  USHF.L.U32 UR5, UR5, UR4, URZ ;  /* 0x0000000405057299 */ /* 0x000fe400080006ff */
[----:B------:R-:W-:-:S04]  /*4400*/  USHF.L.U32 UR4, UR6, UR4, URZ ;  /* 0x0000000406047299 */ /* 0x000fc800080006ff */
[----:B-1----:R-:W-:-:S04]  /*4410*/  LOP3.LUT R0, R0, UR5, RZ, 0xc0, !PT ;  /* 0x0000000500007c12 */ /* 0x002fc8000f8ec0ff */
[----:B------:R-:W-:-:S13]  /*4420*/  ISETP.NE.AND P0, PT, R0, UR5, PT ;  /* 0x0000000500007c0c */ /* 0x000fda000bf05270 */
[----:B------:R-:W-:Y:S05]  /*4430*/  @P0 BRA `(.L_x_85) ;  /* 0x0000000000580947 */ /* 0x000fea0003800000 */
[----:B------:R-:W1:Y:S02]  /*4440*/  LDS R0, [UR8+0x18] ;  /* 0x00001808ff007984 */ /* 0x000e640008000800 */
[----:B-1----:R-:W-:-:S04]  /*4450*/  LOP3.LUT R0, R0, UR4, RZ, 0xc0, !PT ;  /* 0x0000000400007c12 */ /* 0x002fc8000f8ec0ff */
[----:B------:R-:W-:-:S13]  /*4460*/  ISETP.NE.AND P0, PT, R0, UR4, PT ;  /* 0x0000000400007c0c */ /* 0x000fda000bf05270 */
[----:B------:R-:W-:Y:S05]  /*4470*/  @P0 BRA `(.L_x_86) ;  /* 0x00000000003c0947 */ /* 0x000fea0003800000 */
[----:B------:R-:W1:Y:S01]  /*4480*/  S2R R2, SR_LANEID ;  /* 0x0000000000027919 */ /* 0x000e620000000000 */
[----:B------:R-:W-:-:S06]  /*4490*/  ULOP3.LUT UR5, URZ, UR5, URZ, 0x33, !UPT ;  /* 0x00000005ff057292 */ /* 0x000fcc000f8e33ff */
[----:B------:R-:W-:-:S04]  /*44a0*/  IMAD.U32 R0, RZ, RZ, UR5 ;  /* 0x00000005ff007e24 */ /* 0x000fc8000f8e00ff */
[----:B------:R2:W4:Y:S02]  /*44b0*/  REDUX UR7, R0 ;  /* 0x00000000000773c4 */ /* 0x0005240000000000 */
[----:B------:R1:W-:Y:S01]  /*44c0*/  UTCATOMSWS.AND URZ, UR5 ;  /* 0x0000000500ff79e3 */ /* 0x0003e20008000000 */
[----:B--2---:R-:W-:Y:S01]  /*44d0*/  LOP3.LUT R0, RZ, UR4, RZ, 0x33, !PT ;  /* 0x00000004ff007c12 */ /* 0x004fe2000f8e33ff */
[----:B------:R-:W-:Y:S02]  /*44e0*/  VOTEU.ANY UR4, UPT, PT ;  /* 0x0000000000047886 */ /* 0x000fe400038e0100 */
[----:B------:R-:W-:Y:S02]  /*44f0*/  UFLO.U32 UR4, UR4 ;  /* 0x00000004000472bd */ /* 0x000fe400080e0000 */
[----:B------:R-:W2:Y:S04]  /*4500*/  REDUX UR6, R0 ;  /* 0x00000000000673c4 */ /* 0x000ea80000000000 */
[----:B-1----:R-:W-:-:S02]  /*4510*/  ISETP.EQ.U32.AND P0, PT, R2, UR4, PT ;  /* 0x0000000402007c0c */ /* 0x002fc4000bf02070 */
[----:B----4-:R-:W-:-:S11]  /*4520*/  MOV R2, UR7 ;  /* 0x0000000700027c02 */ /* 0x010fd60008000f00 */
[----:B------:R1:W-:Y:S01]  /*4530*/  @P0 ATOMS.AND RZ, [UR8+0x14], R2 ;  /* 0x00001402ffff098c */ /* 0x0003e2000a800008 */
[----:B--2---:R-:W-:-:S05]  /*4540*/  IMAD.U32 R0, RZ, RZ, UR6 ;  /* 0x00000006ff007e24 */ /* 0x004fca000f8e00ff */
[----:B------:R1:W-:Y:S01]  /*4550*/  @P0 ATOMS.AND RZ, [UR8+0x18], R0 ;  /* 0x00001800ffff098c */ /* 0x0003e2000a800008 */
[----:B------:R-:W-:Y:S05]  /*4560*/  BRA `(.L_x_87) ;  /* 0x0000000000147947 */ /* 0x000fea0003800000 */
.L_x_86:
[----:B------:R-:W-:Y:S02]  /*4570*/  MOV R2, 0x4590 ;  /* 0x0000459000027802 */ /* 0x000fe40000000f00 */
[----:B---3-5:R-:W-:Y:S05]  /*4580*/  CALL.REL.NOINC `($__internal_0_$__cuda_sm10x_tcgen05_guardrail_trap_col_being_dealloced_not_returned_by_alloc) ;  /* 0x0000005800187944 */ /* 0x028fea0003c00000 */
[----:B------:R-:W-:Y:S05]  /*4590*/  BRA `(.L_x_87) ;  /* 0x0000000000087947 */ /* 0x000fea0003800000 */
.L_x_85:
[----:B------:R-:W-:Y:S02]  /*45a0*/  MOV R2, 0x45c0 ;  /* 0x000045c000027802 */ /* 0x000fe40000000f00 */
[----:B---3-5:R-:W-:Y:S05]  /*45b0*/  CALL.REL.NOINC `($__internal_2_$__cuda_sm10x_tcgen05_guardrail_trap_unallocated_columns_being_dealloced) ;  /* 0x0000005800247944 */ /* 0x028fea0003c00000 */
.L_x_87:
[----:B------:R-:W-:Y:S01]  /*45c0*/  NOP ;  /* 0x0000000000007918 */ /* 0x000fe20000000000 */
[----:B------:R-:W-:Y:S05]  /*45d0*/  EXIT ;  /* 0x000000000000794d */ /* 0x000fea0003800000 */
.L_x_58:
[----:B------:R-:W-:-:S09]  /*45e0*/  UISETP.NE.OR UP0, UPT, UR25, 0x3, !UP3 ;  /* 0x000000031900788c */ /* 0x000fd2000df05670 */
[----:B------:R-:W-:Y:S05]  /*45f0*/  BRA.U UP0, `(.L_x_88) ;  /* 0x0000001100b87547 */ /* 0x000fea000b800000 */
[----:B------:R-:W1:Y:S01]  /*4600*/  LDCU UR31, c[0x0][0x370] ;  /* 0x00006e00ff1f77ac */ /* 0x000e620008000800 */
[----:B------:R-:W2:Y:S01]  /*4610*/  LDC.64 R16, c[0x0][0x348] ;  /* 0x0000d200ff107b82 */ /* 0x000ea20000000a00 */
[----:B------:R-:W-:Y:S02]  /*4620*/  HFMA2 R13, -RZ, RZ, 0, 0 ;  /* 0x00000000ff0d7431 */ /* 0x000fe400000001ff */
[----:B------:R-:W-:Y:S01]  /*4630*/  IMAD.MOV.U32 R15, RZ, RZ, 0x1 ;  /* 0x00000001ff0f7424 */ /* 0x000fe200078e00ff */
[----:B------:R-:W1:Y:S01]  /*4640*/  LDCU.128 UR48, c[0x0][0xb10] ;  /* 0x00016200ff3077ac */ /* 0x000e620008000c00 */
[----:B------:R-:W-:Y:S01]  /*4650*/  IMAD.MOV.U32 R14, RZ, RZ, RZ ;  /* 0x000000ffff0e7224 */ /* 0x000fe200078e00ff */
[----:B------:R-:W-:Y:S01]  /*4660*/  MOV R7, 0x1000 ;  /* 0x0000100000077802 */ /* 0x000fe20000000f00 */
[----:B------:R-:W3:Y:S01]  /*4670*/  LDCU UR30, c[0x0][0x374] ;  /* 0x00006e80ff1e77ac */ /* 0x000ee20008000800 */
[----:B------:R-:W4:Y:S01]  /*4680*/  LDC.64 R2, c[0x0][0x888] ;  /* 0x00022200ff027b82 */ /* 0x000f220000000a00 */
[----:B------:R-:W3:Y:S01]  /*4690*/  LDCU UR15, c[0x0][0xb0c] ;  /* 0x00016180ff0f77ac */ /* 0x000ee20008000800 */
[----:B------:R-:W2:Y:S06]  /*46a0*/  LDCU UR52, c[0x0][0xb20] ;  /* 0x00016400ff3477ac */ /* 0x000eac0008000800 */
[----:B------:R-:W4:Y:S01]  /*46b0*/  LDC.64 R4, c[0x0][0x890] ;  /* 0x00022400ff047b82 */ /* 0x000f220000000a00 */
[----:B------:R-:W2:Y:S01]  /*46c0*/  LDCU UR4, c[0x0][0xb30] ;  /* 0x00016600ff0477ac */ /* 0x000ea20008000800 */
[----:B------:R-:W-:Y:S01]  /*46d0*/  UMOV UR21, 0x400 ;  /* 0x0000040000157882 */ /* 0x000fe20000000000 */
[----:B-1----:R-:W-:-:S02]  /*46e0*/  UIMAD.WIDE.U32 UR6, UR31, UR48, URZ ;  /* 0x000000301f0672a5 */ /* 0x002fc4000f8e00ff */
[----:B---3--:R-:W-:Y:S02]  /*46f0*/  UIMAD.WIDE.U32 UR8, UR30, UR51, URZ ;  /* 0x000000331e0872a5 */ /* 0x008fe4000f8e00ff */
[----:B------:R-:W-:Y:S02]  /*4700*/  ULEA UR21, UR47, UR21, 0x18 ;  /* 0x000000152f157291 */ /* 0x000fe4000f8ec0ff */
[----:B------:R-:W-:Y:S02]  /*4710*/  UPLOP3.LUT UP2, UPT, UPT, UPT, UPT, 0x40, 0x4 ;  /* 0x000000000004789c */ /* 0x000fe40003f4e870 */
[----:B------:R-:W-:Y:S01]  /*4720*/  UIADD3 UR37, UPT, UPT, UR21, 0x88, URZ ;  /* 0x0000008815257890 */ /* 0x000fe2000fffe0ff */
[----:B------:R-:W-:Y:S01]  /*4730*/  UMOV UR6, UR7 ;  /* 0x0000000700067c82 */ /* 0x000fe20008000000 */
[----:B------:R-:W-:Y:S01]  /*4740*/  UMOV UR38, UR9 ;  /* 0x0000000900267c82 */ /* 0x000fe20008000000 */
[----:B------:R-:W-:Y:S02]  /*4750*/  UISETP.GE.AND UP0, UPT, UR45, 0x1, UPT ;  /* 0x000000012d00788c */ /* 0x000fe4000bf06270 */
[----:B------:R-:W-:Y:S01]  /*4760*/  UISETP.NE.AND UP4, UPT, UR45, 0x1, UPT ;  /* 0x000000012d00788c */ /* 0x000fe2000bf85270 */
[----:B------:R-:W1:Y:S01]  /*4770*/  LDCU.64 UR22, c[0x0][0xb28] ;  /* 0x00016500ff1677ac */ /* 0x000e620008000a00 */
[----:B------:R-:W-:-:S02]  /*4780*/  UISETP.NE.AND UP6, UPT, UR15, 0x1, UPT ;  /* 0x000000010f00788c */ /* 0x000fc4000bfc5270 */
[----:B------:R-:W-:Y:S02]  /*4790*/  UISETP.NE.AND UP5, UPT, UR50, 0x1, UPT ;  /* 0x000000013200788c */ /* 0x000fe4000bfa5270 */
[----:B------:R-:W-:Y:S02]  /*47a0*/  UIADD3 UR41, UPT, UPT, UR21, 0x70, URZ ;  /* 0x0000007015297890 */ /* 0x000fe4000fffe0ff */
[----:B------:R-:W-:Y:S02]  /*47b0*/  UIADD3 UR33, UPT, UPT, UR21, 0x78, URZ ;  /* 0x0000007815217890 */ /* 0x000fe4000fffe0ff */
[----:B------:R-:W-:Y:S02]  /*47c0*/  UIADD3 UR25, UPT, UPT, UR21, 0x80, URZ ;  /* 0x0000008015197890 */ /* 0x000fe4000fffe0ff */
[----:B------:R-:W-:Y:S02]  /*47d0*/  UPRMT UR37, UR47, 0x654, UR37 ;  /* 0x000006542f257896 */ /* 0x000fe40008000025 */
[----:B------:R-:W-:-:S02]  /*47e0*/  USHF.R.U32.HI UR39, URZ, UR49, UR6 ;  /* 0x00000031ff277299 */ /* 0x000fc40008011606 */
[----:B--2---:R-:W-:Y:S02]  /*47f0*/  USHF.R.U32.HI UR38, URZ, UR52, UR38 ;  /* 0x00000034ff267299 */ /* 0x004fe40008011626 */
[----:B------:R-:W-:-:S11]  /*4800*/  UISETP.NE.AND UP3, UPT, UR4, 0x1, UPT ;  /* 0x000000010400788c */ /* 0x000fd6000bf65270 */
.L_x_99:
[C---:B------:R-:W-:Y:S02]  /*4810*/  LEA R12, R14.reuse, UR21, 0x3 ;  /* 0x000000150e0c7c11 */ /* 0x040fe4000f8e18ff */
[----:B------:R-:W-:Y:S02]  /*4820*/  SHF.L.U32 R0, R13, 0x1f, RZ ;  /* 0x0000001f0d007819 */ /* 0x000fe400000006ff */
[----:B------:R-:W-:Y:S02]  /*4830*/  LEA R8, R14, UR21, 0x4 ;  /* 0x000000150e087c11 */ /* 0x000fe4000f8e20ff */
[----:B--2---:R-:W2:Y:S02]  /*4840*/  SYNCS.PHASECHK.TRANS64.TRYWAIT P0, [R12+URZ+0xc0], R0 ;  /* 0x0000c0000c0075a7 */ /* 0x004ea400080011ff */
[----:B--2---:R-:W-:Y:S05]  /*4850*/  @!P0 BRA `(.L_x_89) ;  /* 0x0000005000148947 */ /* 0x004fea0003800000 */
.L_x_188:
[----:B------:R-:W3:Y:S01]  /*4860*/  LDS.128 R8, [R8+0x150] ;  /* 0x0001500008087984 */ /* 0x000ee20000000c00 */
[----:B------:R-:W-:Y:S01]  /*4870*/  UISETP.GE.AND UP0, UPT, UR45, 0x1, UPT ;  /* 0x000000012d00788c */ /* 0x000fe2000bf06270 */
[----:B------:R-:W-:Y:S01]  /*4880*/  @!PT LDS RZ, [RZ] ;  /* 0x00000000fffff984 */ /* 0x000fe20000000800 */
[----:B------:R-:W-:Y:S01]  /*4890*/  @!PT LDS RZ, [RZ] ;  /* 0x00000000fffff984 */ /* 0x000fe20000000800 */
[----:B------:R-:W-:Y:S01]  /*48a0*/  @!PT LDS RZ, [RZ] ;  /* 0x00000000fffff984 */ /* 0x000fe20000000800 */
[----:B------:R-:W-:Y:S01]  /*48b0*/  @!PT LDS RZ, [RZ] ;  /* 0x00000000fffff984 */ /* 0x000fe20000000800 */
[----:B------:R1:W-:Y:S06]  /*48c0*/  MEMBAR.ALL.CTA ;  /* 0x0000000000007992 */ /* 0x0003ec0000008000 */
[----:B-1----:R-:W1:Y:S01]  /*48d0*/  FENCE.VIEW.ASYNC.S ;  /* 0x00000000000073c6 */ /* 0x002e620000000000 */
[----:B---3--:R-:W-:Y:S11]  /*48e0*/  LOP3.LUT P0, RZ, R10, 0x1, RZ, 0xc0, !PT ;  /* 0x000000010aff7812 */ /* 0x008ff6000780c0ff */
[----:B------:R-:W-:Y:S02]  /*48f0*/  @!UPT UIADD3 URZ, UPT, UPT, URZ, URZ, URZ ;  /* 0x000000fffffff290 */ /* 0x000fe4000fffe0ff */
[----:B-1----:R-:W-:Y:S01]  /*4900*/  VOTEU.ANY UP1, P0 ;  /* 0x0000000000ff7886 */ /* 0x002fe20000020100 */
[----:B------:R-:W-:Y:S11]  /*4910*/  PLOP3.LUT P0, PT, PT, PT, UP1, 0x80, 0x8 ;  /* 0x000000000008781c */ /* 0x000ff60003f0f018 */
[----:B------:R-:W-:Y:S02]  /*4920*/  @!UPT UIADD3 URZ, UPT, UPT, URZ, URZ, URZ ;  /* 0x000000fffffff290 */ /* 0x000fe4000fffe0ff */
[----:B--2---:R-:W-:Y:S02]  /*4930*/  @P0 SHF.R.U32.HI R0, RZ, 0x10, R9 ;  /* 0x00000010ff000819 */ /* 0x004fe40000011609 */
[----:B------:R-:W-:Y:S02]  /*4940*/  @P0 MOV R6, R8 ;  /* 0x0000000800060202 */ /* 0x000fe40000000f00 */
[----:B------:R-:W-:Y:S01]  /*4950*/  @P0 R2UR UR4, R0 ;  /* 0x00000000000402ca */ /* 0x000fe200000e0000 */
[----:B------:R-:W-:Y:S01]  /*4960*/  VIADD R0, R12, 0xd0 ;  /* 0x000000d00c007836 */ /* 0x000fe20000000000 */
[----:B------:R-:W-:Y:S02]  /*4970*/  @P0 LOP3.LUT R8, R9, 0xffff, RZ, 0xc0, !PT ;  /* 0x0000ffff09080812 */ /* 0x000fe400078ec0ff */
[----:B------:R-:W-:Y:S02]  /*4980*/  @P0 R2UR UR6, R6 ;  /* 0x00000000060602ca */ /* 0x000fe400000e0000 */
[----:B------:R-:W-:Y:S02]  /*4990*/  PRMT R0, RZ, 0x654, R0 ;  /* 0x00000654ff007816 */ /* 0x000fe40000000000 */
[----:B------:R-:W-:Y:S02]  /*49a0*/  @P0 R2UR UR5, R8 ;  /* 0x00000000080502ca */ /* 0x000fe400000e0000 */
[----:B------:R1:W-:Y:S03]  /*49b0*/  SYNCS.ARRIVE.TRANS64.RED.A1T0 RZ, [R0+URZ], RZ ;  /* 0x000000ff00ff79a7 */ /* 0x0003e600081004ff */
[----:B------:R-:W-:Y:S04]  /*49c0*/  @UP1 UMOV UR29, UR4 ;  /* 0x00000004001d1c82 */ /* 0x000fe80008000000 */
[----:B------:R-:W-:Y:S04]  /*49d0*/  @UP1 UMOV UR14, UR6 ;  /* 0x00000006000e1c82 */ /* 0x000fe80008000000 */
[----:B------:R-:W-:Y:S01]  /*49e0*/  @UP1 UMOV UR13, UR5 ;  /* 0x00000005000d1c82 */ /* 0x000fe20008000000 */
[----:B------:R-:W-:Y:S05]  /*49f0*/  BRA.U !UP0, `(.L_x_90) ;  /* 0x0000000108a47547 */ /* 0x000fea000b800000 */
[----:B------:R-:W-:Y:S02]  /*4a00*/  UIMAD.WIDE.U32 UR16, UR13, UR51, URZ ;  /* 0x000000330d1072a5 */ /* 0x000fe4000f8e00ff */
[----:B------:R-:W-:Y:S02]  /*4a10*/  UIMAD.WIDE.U32 UR18, UR14, UR48, URZ ;  /* 0x000000300e1272a5 */ /* 0x000fe4000f8e00ff */
[----:B------:R-:W-:Y:S02]  /*4a20*/  USEL UR4, UR30, UR38, !UP5 ;  /* 0x000000261e047287 */ /* 0x000fe4000e800000 */
[----:B------:R-:W-:Y:S02]  /*4a30*/  USEL UR7, UR31, UR39, !UP6 ;  /* 0x000000271f077287 */ /* 0x000fe4000f000000 */
[----:B------:R-:W-:Y:S02]  /*4a40*/  UIMAD.WIDE.U32 UR8, UR4, UR22, URZ ;  /* 0x00000016040872a5 */ /* 0x000fe4000f8e00ff */
[----:B------:R-:W-:Y:S01]  /*4a50*/  UIMAD.WIDE.U32 UR10, UR7, UR22, URZ ;  /* 0x00000016070a72a5 */ /* 0x000fe2000f8e00ff */
[----:B------:R-:W-:Y:S02]  /*4a60*/  UMOV UR5, UR17 ;  /* 0x0000001100057c82 */ /* 0x000fe40008000000 */
[----:B------:R-:W-:Y:S03]  /*4a70*/  USHF.R.U32.HI UR6, URZ, UR52, UR5 ;  /* 0x00000034ff067299 */ /* 0x000fe60008011605 */
[----:B------:R-:W-:Y:S01]  /*4a80*/  UMOV UR5, UR19 ;  /* 0x0000001300057c82 */ /* 0x000fe20008000000 */
[----:B------:R-:W-:Y:S02]  /*4a90*/  USEL UR6, UR13, UR6, !UP5 ;  /* 0x000000060d067287 */ /* 0x000fe4000e800000 */
[----:B------:R-:W-:Y:S03]  /*4aa0*/  USHF.R.U32.HI UR12, URZ, UR49, UR5 ;  /* 0x00000031ff0c7299 */ /* 0x000fe60008011605 */
[----:B------:R-:W-:Y:S02]  /*4ab0*/  UMOV UR5, UR9 ;  /* 0x0000000900057c82 */ /* 0x000fe40008000000 */
[----:B------:R-:W-:Y:S03]  /*4ac0*/  @UP4 USHF.R.U32.HI UR4, URZ, UR23, UR5 ;  /* 0x00000017ff044299 */ /* 0x000fe60008011605 */
[----:B------:R-:W-:Y:S01]  /*4ad0*/  UMOV UR5, UR11 ;  /* 0x0000000b00057c82 */ /* 0x000fe20008000000 */
[----:B------:R-:W-:Y:S02]  /*4ae0*/  UIMAD UR4, UR45, UR4, URZ ;  /* 0x000000042d0472a4 */ /* 0x000fe4000f8e02ff */
[----:B------:R-:W-:Y:S02]  /*4af0*/  @UP4 USHF.R.U32.HI UR7, URZ, UR23, UR5 ;  /* 0x00000017ff074299 */ /* 0x000fe40008011605 */
[----:B------:R-:W-:Y:S02]  /*4b00*/  UIMAD.WIDE.U32 UR10, UR6, UR22, URZ ;  /* 0x00000016060a72a5 */ /* 0x000fe4000f8e00ff */
[----:B------:R-:W-:Y:S02]  /*4b10*/  USEL UR5, UR14, UR12, !UP6 ;  /* 0x0000000c0e057287 */ /* 0x000fe4000f000000 */
[----:B------:R-:W-:Y:S02]  /*4b20*/  UIMAD UR8, UR45, UR7, URZ ;  /* 0x000000072d0872a4 */ /* 0x000fe4000f8e02ff */
[----:B------:R-:W-:Y:S03]  /*4b30*/  UISETP.GE.AND UP0, UPT, UR6, UR4, UPT ;  /* 0x000000040600728c */ /* 0x000fe6000bf06270 */
[----:B------:R-:W-:Y:S01]  /*4b40*/  UMOV UR4, UR11 ;  /* 0x0000000b00047c82 */ /* 0x000fe20008000000 */
[----:B------:R-:W-:Y:S02]  /*4b50*/  UISETP.GE.OR UP0, UPT, UR5, UR8, UP0 ;  /* 0x000000080500728c */ /* 0x000fe40008706670 */
[----:B------:R-:W-:Y:S02]  /*4b60*/  USHF.R.U32.HI UR4, URZ, UR23, UR4 ;  /* 0x00000017ff047299 */ /* 0x000fe40008011604 */
[----:B------:R-:W-:Y:S02]  /*4b70*/  UIMAD.WIDE.U32 UR8, UR5, UR22, URZ ;  /* 0x00000016050872a5 */ /* 0x000fe4000f8e00ff */
[----:B------:R-:W-:Y:S04]  /*4b80*/  USEL UR10, UR6, UR4, !UP4 ;  /* 0x00000004060a7287 */ /* 0x000fe8000e000000 */
[----:B------:R-:W-:Y:S01]  /*4b90*/  UIADD3 UR11, UPT, UPT, -UR10, URZ, URZ ;  /* 0x000000ff0a0b7290 */ /* 0x000fe2000fffe1ff */
[----:B------:R-:W-:Y:S02]  /*4ba0*/  @!UP0 UMOV UR4, UR9 ;  /* 0x0000000900048c82 */ /* 0x000fe40008000000 */
[----:B------:R-:W-:Y:S02]  /*4bb0*/  @!UP0 USHF.R.U32.HI UR4, URZ, UR23, UR4 ;  /* 0x00000017ff048299 */ /* 0x000fe40008011604 */
[----:B------:R-:W-:Y:S02]  /*4bc0*/  UIMAD UR8, UR45, UR11, UR6 ;  /* 0x0000000b2d0872a4 */ /* 0x000fe4000f8e0206 */
[----:B------:R-:W-:Y:S04]  /*4bd0*/  @!UP0 USEL UR4, UR5, UR4, !UP4 ;  /* 0x0000000405048287 */ /* 0x000fe8000e000000 */
[----:B------:R-:W-:Y:S02]  /*4be0*/  @!UP0 UIMAD UR7, UR7, UR8, UR4 ;  /* 0x00000008070782a4 */ /* 0x000fe4000f8e0204 */
[----:B------:R-:W-:Y:S02]  /*4bf0*/  @!UP0 UIADD3 UR9, UPT, UPT, UR10, -UR4, URZ ;  /* 0x800000040a098290 */ /* 0x000fe4000fffe0ff */
[----:B------:R-:W-:Y:S02]  /*4c00*/  UIADD3 UR8, UPT, UPT, -UR6, URZ, URZ ;  /* 0x000000ff06087290 */ /* 0x000fe4000fffe1ff */
[----:B------:R-:W-:Y:S02]  /*4c10*/  UIADD3 UR4, UPT, UPT, -UR5, URZ, URZ ;  /* 0x000000ff05047290 */ /* 0x000fe4000fffe1ff */
[----:B------:R-:W-:Y:S03]  /*4c20*/  @!UP0 UIMAD UR6, UR9, UR45, UR5 ;  /* 0x0000002d090682a4 */ /* 0x000fe6000f8e0205 */
[----:B------:R-:W-:Y:S01]  /*4c30*/  @!UP0 UMOV UR5, UR7 ;  /* 0x0000000700058c82 */ /* 0x000fe20008000000 */
[----:B------:R-:W-:Y:S02]  /*4c40*/  UIMAD UR7, UR15, UR4, UR14 ;  /* 0x000000040f0772a4 */ /* 0x000fe4000f8e020e */
[----:B------:R-:W-:Y:S02]  /*4c50*/  UIMAD UR4, UR50, UR8, UR13 ;  /* 0x00000008320472a4 */ /* 0x000fe4000f8e020d */
[----:B------:R-:W-:Y:S02]  /*4c60*/  UIMAD UR14, UR5, UR15, UR7 ;  /* 0x0000000f050e72a4 */ /* 0x000fe4000f8e0207 */
[----:B------:R-:W-:Y:S11]  /*4c70*/  UIMAD UR13, UR6, UR50, UR4 ;  /* 0x00000032060d72a4 */ /* 0x000ff6000f8e0204 */
[----:B------:R-:W-:Y:S01]  /*4c80*/  @!UPT UIADD3 URZ, UPT, UPT, URZ, URZ, URZ ;  /* 0x000000fffffff290 */ /* 0x000fe2000fffe0ff */
.L_x_90:
[----:B------:R-:W2:Y:S01]  /*4c90*/  @!UP3 LDCU.128 UR8, c[0x0][0xb10] ;  /* 0x00016200ff08b7ac */ /* 0x000ea20008000c00 */
[C---:B----4-:R-:W-:Y:S02]  /*4ca0*/  ISETP.NE.U32.AND P1, PT, R4.reuse, RZ, PT ;  /* 0x000000ff0400720c */ /* 0x050fe40003f25070 */
[----:B------:R-:W-:Y:S02]  /*4cb0*/  ISETP.NE.U32.AND P0, PT, R4, RZ, PT ;  /* 0x000000ff0400720c */ /* 0x000fe40003f05070 */
[C---:B------:R-:W-:Y:S02]  /*4cc0*/  ISETP.NE.AND.EX P1, PT, R5.reuse, RZ, PT, P1 ;  /* 0x000000ff0500720c */ /* 0x040fe40003f25310 */
[----:B------:R-:W-:Y:S01]  /*4cd0*/  ISETP.NE.AND.EX P0, PT, R5, RZ, PT, P0 ;  /* 0x000000ff0500720c */ /* 0x000fe20003f05300 */
[----:B------:R-:W3:Y:S01]  /*4ce0*/  @!UP3 LDCU UR5, c[0x0][0xb0c] ;  /* 0x00016180ff05b7ac */ /* 0x000ee20008000800 */
[----:B------:R-:W-:Y:S01]  /*4cf0*/  SHF.L.U32 R9, R15, 0x1f, RZ ;  /* 0x0000001f0f097819 */ /* 0x000fe200000006ff */
[----:B------:R-:W-:Y:S02]  /*4d00*/  USHF.L.U32 UR42, UR24, 0x7, URZ ;  /* 0x00000007182a7899 */ /* 0x000fe400080006ff */
[----:B------:R-:W-:Y:S02]  /*4d10*/  USHF.L.U32 UR43, UR20, 0x6, URZ ;  /* 0x00000006142b7899 */ /* 0x000fe400080006ff */
[----:B--2---:R-:W-:Y:S07]  /*4d20*/  UIMAD.WIDE.U32 UR6, UR14, UR8, URZ ;  /* 0x000000080e0672a5 */ /* 0x004fee000f8e00ff */
[----:B------:R-:W-:Y:S01]  /*4d30*/  @!UP3 UMOV UR4, UR7 ;  /* 0x000000070004bc82 */ /* 0x000fe20008000000 */
[----:B---3--:R-:W-:Y:S02]  /*4d40*/  @!UP3 UISETP.NE.AND UP0, UPT, UR5, 0x1, UPT ;  /* 0x000000010500b88c */ /* 0x008fe4000bf05270 */
[----:B------:R-:W-:Y:S02]  /*4d50*/  @!UP3 USHF.R.U32.HI UR4, URZ, UR9, UR4 ;  /* 0x00000009ff04b299 */ /* 0x000fe40008011604 */
[----:B------:R-:W-:Y:S02]  /*4d60*/  UIMAD.WIDE.U32 UR6, UR13, UR11, URZ ;  /* 0x0000000b0d0672a5 */ /* 0x000fe4000f8e00ff */
[----:B------:R-:W-:Y:S02]  /*4d70*/  @!UP3 USEL UR8, UR14, UR4, !UP0 ;  /* 0x000000040e08b287 */ /* 0x000fe4000c000000 */
[----:B------:R-:W-:Y:S03]  /*4d80*/  @!UP3 UISETP.NE.AND UP0, UPT, UR10, 0x1, UPT ;  /* 0x000000010a00b88c */ /* 0x000fe6000bf05270 */
[----:B------:R-:W-:Y:S02]  /*4d90*/  @!UP3 UMOV UR6, UR7 ;  /* 0x000000070006bc82 */ /* 0x000fe40008000000 */
[----:B------:R-:W2:Y:S02]  /*4da0*/  @!UP3 LDCU UR4, c[0x0][0xb20] ;  /* 0x00016400ff04b7ac */ /* 0x000ea40008000800 */
[----:B--2---:R-:W-:Y:S04]  /*4db0*/  @!UP3 USHF.R.U32.HI UR6, URZ, UR4, UR6 ;  /* 0x00000004ff06b299 */ /* 0x004fe80008011606 */
[----:B------:R-:W-:Y:S04]  /*4dc0*/  @!UP3 USEL UR6, UR13, UR6, !UP0 ;  /* 0x000000060d06b287 */ /* 0x000fe8000c000000 */
[----:B------:R-:W-:Y:S02]  /*4dd0*/  @!UP3 UIADD3 UR4, UPT, UPT, -UR8, UR6, URZ ;  /* 0x000000060804b290 */ /* 0x000fe4000fffe1ff */
[----:B------:R-:W-:Y:S02]  /*4de0*/  @!UP3 UIADD3 UR6, UPT, UPT, UR8, -UR6, URZ ;  /* 0x800000060806b290 */ /* 0x000fe4000fffe0ff */
[----:B------:R-:W-:Y:S02]  /*4df0*/  @!UP3 UIMAD UR14, UR4, UR5, UR14 ;  /* 0x00000005040eb2a4 */ /* 0x000fe4000f8e020e */
[----:B------:R-:W-:Y:S01]  /*4e00*/  @!UP3 UIMAD UR13, UR6, UR10, UR13 ;  /* 0x0000000a060db2a4 */ /* 0x000fe2000f8e020d */
[----:B------:R-:W-:Y:S11]  /*4e10*/  BRA.U UP2, `(.L_x_91) ;  /* 0x0000000102107547 */ /* 0x000ff6000b800000 */
[----:B------:R-:W-:Y:S04]  /*4e20*/  MOV R6, UR46 ;  /* 0x0000002e00067c02 */ /* 0x000fe80008000f00 */
[----:B------:R-:W-:Y:S04]  /*4e30*/  SHF.L.U32 R6, R6, 0x1f, RZ ;  /* 0x0000001f06067819 */ /* 0x000fe800000006ff */
[----:B------:R-:W2:Y:S02]  /*4e40*/  SYNCS.PHASECHK.TRANS64.TRYWAIT P2, [UR21+0xb8], R6 ;  /* 0x0000b806ff0075a7 */ /* 0x000ea40008041115 */
[----:B--2---:R-:W-:Y:S05]  /*4e50*/  @!P2 BRA `(.L_x_92) ;  /* 0x0000004800a8a947 */ /* 0x004fea0003800000 */
.L_x_91:
[----:B------:R-:W-:Y:S05]  /*4e60*/  @!P1 BRA `(.L_x_93) ;  /* 0x0000000000309947 */ /* 0x000fea0003800000 */
[----:B------:R-:W-:Y:S01]  /*4e70*/  ISETP.NE.U32.AND P1, PT, R2, RZ, PT ;  /* 0x000000ff0200720c */ /* 0x000fe20003f25070 */
[----:B------:R-:W2:Y:S01]  /*4e80*/  LDCU.64 UR4, c[0x0][0x358] ;  /* 0x00006b00ff0477ac */ /* 0x000ea20008000a00 */
[----:B------:R-:W-:Y:S02]  /*4e90*/  IMAD.MOV.U32 R46, RZ, RZ, 0x1 ;  /* 0x00000001ff2e7424 */ /* 0x000fe400078e00ff */
[----:B------:R-:W-:Y:S11]  /*4ea0*/  ISETP.NE.AND.EX P1, PT, R3, RZ, PT, P1 ;  /* 0x000000ff0300720c */ /* 0x000ff60003f25310 */
[----:B------:R-:W-:Y:S02]  /*4eb0*/  @!UPT UIADD3 URZ, UPT, UPT, URZ, URZ, URZ ;  /* 0x000000fffffff290 */ /* 0x000fe4000fffe0ff */
[----:B------:R-:W3:Y:S01]  /*4ec0*/  @P1 LDC.64 R10, c[0x0][0x888] ;  /* 0x00022200ff0a1b82 */ /* 0x000ee20000000a00 */
[----:B-1----:R-:W-:Y:S04]  /*4ed0*/  @P1 IMAD R0, R4, UR36, RZ ;  /* 0x0000002404001c24 */ /* 0x002fe8000f8e02ff */
[----:B---3--:R-:W-:Y:S04]  /*4ee0*/  @P1 IMAD.WIDE R10, R0, 0x4, R10 ;  /* 0x00000004000a1825 */ /* 0x008fe800078e020a */
[----:B------:R-:W-:Y:S01]  /*4ef0*/  HFMA2 R0, -RZ, RZ, 0, 5.9604644775390625e-08 ;  /* 0x00000001ff007431 */ /* 0x000fe200000001ff */
[----:B--2--5:R2:W5:Y:S04]  /*4f00*/  @P1 LDG.E R27, desc[UR4][R10.64] ;  /* 0x000000040a1b1981 */ /* 0x024568000c1e1900 */
[----:B------:R-:W-:Y:S01]  /*4f10*/  @!P1 PRMT R46, R0, 0x7610, R46 ;  /* 0x00007610002e9816 */ /* 0x000fe2000000002e */
[----:B--2---:R-:W3:Y:S06]  /*4f20*/  @!P1 LDC R27, c[0x0][0x880] ;  /* 0x00022000ff1b9b82 */ /* 0x004eec0000000800 */
.L_x_93:
[----:B---3-5:R-:W-:Y:S01]  /*4f30*/  @!P0 FSETP.EQ.AND P1, PT, R27, RZ, PT ;  /* 0x000000ff1b00820b */ /* 0x028fe20003f22000 */
[----:B------:R-:W-:Y:S01]  /*4f40*/  @!UPT UIADD3 URZ, UPT, UPT, URZ, URZ, URZ ;  /* 0x000000fffffff290 */ /* 0x000fe2000fffe0ff */
[----:B------:R-:W-:Y:S11]  /*4f50*/  @!P0 BRA `(.L_x_94) ;  /* 0x0000000000188947 */ /* 0x000ff60003800000 */
[----:B------:R-:W-:Y:S02]  /*4f60*/  LOP3.LUT P0, RZ, R46, 0xff, RZ, 0xc0, !PT ;  /* 0x000000ff2eff7812 */ /* 0x000fe4000780c0ff */
[----:B------:R-:W-:Y:S04]  /*4f70*/  ISETP.NE.U32.AND P1, PT, R2, RZ, PT ;  /* 0x000000ff0200720c */ /* 0x000fe80003f25070 */
[----:B------:R-:W-:Y:S04]  /*4f80*/  ISETP.NE.AND.EX P1, PT, R3, RZ, PT, P1 ;  /* 0x000000ff0300720c */ /* 0x000fe80003f25310 */
[----:B------:R-:W-:Y:S03]  /*4f90*/  PLOP3.LUT P1, PT, P1, PT, PT, 0x8, 0x80 ;  /* 0x000000000080781c */ /* 0x000fe60000f2e170 */
[----:B------:R-:W-:Y:S11]  /*4fa0*/  @P0 FSETP.EQ.AND P1, PT, R27, RZ, PT ;  /* 0x000000ff1b00020b */ /* 0x000ff60003f22000 */
[----:B------:R-:W-:Y:S02]  /*4fb0*/  @!UPT UIADD3 URZ, UPT, UPT, URZ, URZ, URZ ;  /* 0x000000fffffff290 */ /* 0x000fe4000fffe0ff */
.L_x_94:
[----:B------:R-:W2:Y:S01]  /*4fc0*/  SYNCS.PHASECHK.TRANS64.TRYWAIT P2, [UR21+0x90], R9 ;  /* 0x00009009ff0075a7 */ /* 0x000ea20008041115 */
[----:B------:R-:W-:Y:S04]  /*4fd0*/  ELECT P0, URZ, PT ;  /* 0x0000000000ff782f */ /* 0x000fe80003800000 */
[----:B------:R-:W-:Y:S11]  /*4fe0*/  PLOP3.LUT P1, PT, P1, P0, PT, 0xf2, 0x2f ;  /* 0x00000000002f781c */ /* 0x000ff60000f21e72 */
[----:B------:R-:W-:Y:S02]  /*4ff0*/  @!UPT UIADD3 URZ, UPT, UPT, URZ, URZ, URZ ;  /* 0x000000fffffff290 */ /* 0x000fe4000fffe0ff */
[----:B------:R-:W-:Y:S05]  /*5000*/  @!P1 IADD3 R8, P0, PT, R16, 0x580, RZ ;  /* 0x0000058010089810 */ /* 0x000fea0007f1e0ff */
[----:B-1----:R-:W-:Y:S01]  /*5010*/  @!P1 IMAD.X R6, RZ, RZ, R17, P0 ;  /* 0x000000ffff069224 */ /* 0x002fe200000e0611 */
[----:B--2---:R-:W-:Y:S07]  /*5020*/  @!P2 BRA `(.L_x_95) ;  /* 0x00000048004ca947 */ /* 0x004fee0003800000 */
.L_x_191:
[----:B------:R-:W-:Y:S01]  /*5030*/  @!P1 R2UR UR5, R8 ;  /* 0x00000000080592ca */ /* 0x000fe200000e0000 */
[----:B------:R-:W-:Y:S01]  /*5040*/  VOTEU.ALL UP0, P1 ;  /* 0x0000000000ff7886 */ /* 0x000fe20000800000 */
[----:B------:R-:W-:Y:S01]  /*5050*/  @!P1 R2UR UR4, R6 ;  /* 0x00000000060492ca */ /* 0x000fe200000e0000 */
[----:B------:R-:W-:Y:S01]  /*5060*/  UMOV UR16, 0x0 ;  /* 0x0000000000107882 */ /* 0x000fe20000000000 */
[----:B------:R-:W-:Y:S01]  /*5070*/  UMOV UR17, 0x10000000 ;  /* 0x1000000000117882 */ /* 0x000fe20000000000 */
[----:B------:R-:W-:Y:S01]  /*5080*/  UMOV UR44, UR36 ;  /* 0x00000024002c7c82 */ /* 0x000fe20008000000 */
[----:B------:R-:W-:Y:S01]  /*5090*/  @!UP0 UIADD3 UR40, UPT, UPT, UR21, 0x200, URZ ;  /* 0x0000020015288890 */ /* 0x000fe2000fffe0ff */
[----:B-1----:R-:W-:Y:S01]  /*50a0*/  @!P1 IMAD.MOV.U32 R0, RZ, RZ, 0x1000 ;  /* 0x00001000ff009424 */ /* 0x002fe200078e00ff */
[----:B------:R-:W-:Y:S01]  /*50b0*/  @!UP0 UIADD3 UR10, UPT, UPT, UR42, 0x40, URZ ;  /* 0x000000402a0a8890 */ /* 0x000fe2000fffe0ff */
[----:B------:R-:W-:Y:S01]  /*50c0*/  @!P1 IADD3 R8, P0, PT, R16, 0x580, RZ ;  /* 0x0000058010089810 */ /* 0x000fe20007f1e0ff */
[----:B------:R-:W-:Y:S01]  /*50d0*/  @!UP0 UIADD3 UR8, UPT, UPT, UR21, 0xa00, URZ ;  /* 0x00000a0015088890 */ /* 0x000fe2000fffe0ff */
[----:B------:R-:W-:Y:S02]  /*50e0*/  VOTEU.ALL UP0, P1 ;  /* 0x0000000000ff7886 */ /* 0x000fe40000800000 */
[----:B------:R-:W-:Y:S01]  /*50f0*/  IMAD.U32 R10, RZ, RZ, UR5 ;  /* 0x00000005ff0a7e24 */ /* 0x000fe2000f8e00ff */
[----:B------:R-:W-:Y:S01]  /*5100*/  UMOV UR9, UR41 ;  /* 0x0000002900097c82 */ /* 0x000fe20008000000 */
[----:B------:R-:W-:Y:S01]  /*5110*/  IMAD.U32 R11, RZ, RZ, UR4 ;  /* 0x00000004ff0b7e24 */ /* 0x000fe2000f8e00ff */
[----:B------:R-:W-:Y:S01]  /*5120*/  UMOV UR11, UR43 ;  /* 0x0000002b000b7c82 */ /* 0x000fe20008000000 */
[----:B------:R-:W-:Y:S01]  /*5130*/  UMOV UR12, UR36 ;  /* 0x00000024000c7c82 */ /* 0x000fe20008000000 */
[----:B------:R-:W-:Y:S01]  /*5140*/  @!P1 R2UR UR4, R10 ;  /* 0x000000000a0492ca */ /* 0x000fe200000e0000 */
[----:B------:R-:W-:Y:S01]  /*5150*/  UPRMT UR6, UR47, 0x654, UR41 ;  /* 0x000006542f067896 */ /* 0x000fe20008000029 */
[----:B------:R-:W-:Y:S01]  /*5160*/  @!P1 R2UR UR5, R11 ;  /* 0x000000000b0592ca */ /* 0x000fe200000e0000 */
[----:B------:R-:W-:Y:S11]  /*5170*/  @!P1 IMAD.X R6, RZ, RZ, R17, P0 ;  /* 0x000000ffff069224 */ /* 0x000ff600000e0611 */
[----:B------:R-:W-:Y:S01]  /*5180*/  @!UPT UIADD3 URZ, UPT, UPT, URZ, URZ, URZ ;  /* 0x000000fffffff290 */ /* 0x000fe2000fffe0ff */
[----:B------:R1:W-:Y:S01]  /*5190*/  @!UP0 UTMALDG.3D [UR40], [UR4], desc[UR16] ;  /* 0x00001028040085b4 */ /* 0x0003e20008011000 */
[----:B------:R-:W-:Y:S05]  /*51a0*/  VOTEU.ALL UP0, P1 ;  /* 0x0000000000ff7886 */ /* 0x000fea0000800000 */
[----:B------:R1:W-:Y:S01]  /*51b0*/  @!UP0 UTMALDG.3D [UR8], [UR4], desc[UR16] ;  /* 0x00001008040085b4 */ /* 0x0003e20008011000 */
[----:B------:R1:W-:Y:S01]  /*51c0*/  @!P1 SYNCS.ARRIVE.TRANS64.RED.A0TR RZ, [UR21+0x70], R0 ;  /* 0x00007000ffff99a7 */ /* 0x0003e20008300415 */
[----:B------:R-:W-:Y:S01]  /*51d0*/  SYNCS.ARRIVE.TRANS64.RED.A1T0 RZ, [UR6], RZ ;  /* 0x000000ffffff79a7 */ /* 0x000fe20008100406 */
[----:B------:R-:W2:Y:S02]  /*51e0*/  SYNCS.PHASECHK.TRANS64.TRYWAIT P2, [UR21+0x98], R9 ;  /* 0x00009809ff0075a7 */ /* 0x000ea40008041115 */
[----:B-12---:R-:W-:Y:S05]  /*51f0*/  @!P2 BRA `(.L_x_96) ;  /* 0x0000004400f0a947 */ /* 0x006fea0003800000 */
.L_x_193:
        /* <DEDUP_REMOVED lines=10> */
[----:B------:R-:W-:Y:S02]  /*52a0*/  @!UP0 UIADD3 UR10, UPT, UPT, UR42, 0x50, URZ ;  /* 0x000000502a0a8890 */ /* 0x000fe4000fffe0ff */
[----:B------:R-:W-:Y:S01]  /*52b0*/  @!UP0 UIADD3 UR8, UPT, UPT, UR21, 0x1a00, URZ ;  /* 0x00001a0015088890 */ /* 0x000fe2000fffe0ff */
[----:B------:R-:W-:Y:S01]  /*52c0*/  IMAD.U32 R10, RZ, RZ, UR5 ;  /* 0x00000005ff0a7e24 */ /* 0x000fe2000f8e00ff */
[----:B------:R-:W-:Y:S01]  /*52d0*/  VOTEU.ALL UP0, P1 ;  /* 0x0000000000ff7886 */ /* 0x000fe20000800000 */
[----:B------:R-:W-:Y:S01]  /*52e0*/  IMAD.U32 R11, RZ, RZ, UR4 ;  /* 0x00000004ff0b7e24 */ /* 0x000fe2000f8e00ff */
[----:B------:R-:W-:Y:S01]  /*52f0*/  UMOV UR9, UR33 ;  /* 0x0000002100097c82 */ /* 0x000fe20008000000 */
[----:B------:R-:W-:Y:S01]  /*5300*/  UMOV UR11, UR43 ;  /* 0x0000002b000b7c82 */ /* 0x000fe20008000000 */
[----:B------:R-:W-:Y:S01]  /*5310*/  @!P1 R2UR UR4, R10 ;  /* 0x000000000a0492ca */ /* 0x000fe200000e0000 */
[----:B------:R-:W-:Y:S01]  /*5320*/  UMOV UR12, UR36 ;  /* 0x00000024000c7c82 */ /* 0x000fe20008000000 */
[----:B------:R-:W-:Y:S01]  /*5330*/  @!P1 R2UR UR5, R11 ;  /* 0x000000000b0592ca */ /* 0x000fe200000e0000 */
[----:B------:R-:W-:Y:S01]  /*5340*/  UPRMT UR6, UR47, 0x654, UR33 ;  /* 0x000006542f067896 */ /* 0x000fe20008000021 */
[----:B------:R-:W-:Y:S11]  /*5350*/  @!P1 IMAD.X R6, RZ, RZ, R17, P0 ;  /* 0x000000ffff069224 */ /* 0x000ff600000e0611 */
[----:B------:R1:W-:Y:S01]  /*5360*/  @!UP0 UTMALDG.3D [UR32], [UR4], desc[UR16] ;  /* 0x00001020040085b4 */ /* 0x0003e20008011000 */
[----:B------:R-:W-:Y:S05]  /*5370*/  VOTEU.ALL UP0, P1 ;  /* 0x0000000000ff7886 */ /* 0x000fea0000800000 */
[----:B------:R1:W-:Y:S01]  /*5380*/  @!UP0 UTMALDG.3D [UR8], [UR4], desc[UR16] ;  /* 0x00001008040085b4 */ /* 0x0003e20008011000 */
[----:B------:R1:W-:Y:S01]  /*5390*/  @!P1 SYNCS.ARRIVE.TRANS64.RED.A0TR RZ, [UR21+0x78], R0 ;  /* 0x00007800ffff99a7 */ /* 0x0003e20008300415 */
[----:B------:R-:W-:Y:S01]  /*53a0*/  SYNCS.ARRIVE.TRANS64.RED.A1T0 RZ, [UR6], RZ ;  /* 0x000000ffffff79a7 */ /* 0x000fe20008100406 */
[----:B------:R-:W2:Y:S02]  /*53b0*/  SYNCS.PHASECHK.TRANS64.TRYWAIT P2, [UR21+0xa0], R9 ;  /* 0x0000a009ff0075a7 */ /* 0x000ea40008041115 */
[----:B-12---:R-:W-:Y:S05]  /*53c0*/  @!P2 BRA `(.L_x_97) ;  /* 0x000000440094a947 */ /* 0x006fea0003800000 */
.L_x_195:
        /* <DEDUP_REMOVED lines=9> */
[----:B------:R-:W-:Y:S01]  /*5460*/  VIADD R14, R14, 0x1 ;  /* 0x000000010e0e7836 */ /* 0x000fe20000000000 */
        /* <DEDUP_REMOVED lines=10> */
[----:B------:R-:W-:Y:S01]  /*5510*/  UMOV UR12, UR36 ;  /* 0x00000024000c7c82 */ /* 0x000fe20008000000 */
[----:B------:R-:W-:Y:S11]  /*5520*/  UPRMT UR6, UR47, 0x654, UR25 ;  /* 0x000006542f067896 */ /* 0x000ff60008000019 */
[----:B------:R1:W-:Y:S01]  /*5530*/  @!UP0 UTMALDG.3D [UR24], [UR4], desc[UR16] ;  /* 0x00001018040085b4 */ /* 0x0003e20008011000 */
[----:B------:R-:W-:Y:S05]  /*5540*/  VOTEU.ALL UP0, P1 ;  /* 0x0000000000ff7886 */ /* 0x000fea0000800000 */
[----:B------:R1:W-:Y:S01]  /*5550*/  @!UP0 UTMALDG.3D [UR8], [UR4], desc[UR16] ;  /* 0x00001008040085b4 */ /* 0x0003e20008011000 */
[----:B------:R1:W-:Y:S01]  /*5560*/  @!P1 SYNCS.ARRIVE.TRANS64.RED.A0TR RZ, [UR21+0x80], R0 ;  /* 0x00008000ffff99a7 */ /* 0x0003e20008300415 */
[----:B------:R-:W-:Y:S01]  /*5570*/  SYNCS.ARRIVE.TRANS64.RED.A1T0 RZ, [UR6], RZ ;  /* 0x000000ffffff79a7 */ /* 0x000fe20008100406 */
[----:B------:R-:W2:Y:S02]  /*5580*/  SYNCS.PHASECHK.TRANS64.TRYWAIT P0, [UR21+0xa8], R9 ;  /* 0x0000a809ff0075a7 */ /* 0x000ea40008001115 */
[----:B-12---:R-:W-:Y:S05]  /*5590*/  @!P0 BRA `(.L_x_98) ;  /* 0x0000004400388947 */ /* 0x006fea0003800000 */
.L_x_197:
[----:B------:R-:W-:Y:S01]  /*55a0*/  UIADD3 UR24, UPT, UPT, UR13, UR63, URZ ;  /* 0x0000003f0d187290 */ /* 0x000fe2000fffe0ff */
[----:B------:R-:W-:Y:S01]  /*55b0*/  @!P1 IADD3 R6, P0, PT, R16, 0x580, RZ ;  /* 0x0000058010069810 */ /* 0x000fe20007f1e0ff */
[----:B------:R-:W-:Y:S01]  /*55c0*/  UPLOP3.LUT UP2, UPT, UPT, UPT, UPT, 0x80, 0x8 ;  /* 0x000000000008789c */ /* 0x000fe20003f4f070 */
[----:B------:R-:W-:Y:S01]  /*55d0*/  R2UR UR26, R50 ;  /* 0x00000000321a72ca */ /* 0x000fe200000e0000 */
[----:B------:R-:W-:Y:S01]  /*55e0*/  VOTEU.ALL UP0, P1 ;  /* 0x0000000000ff7886 */ /* 0x000fe20000800000 */
[----:B------:R-:W-:Y:S01]  /*55f0*/  @!P1 R2UR UR5, R6 ;  /* 0x00000000060592ca */ /* 0x000fe200000e0000 */
[----:B-1----:R-:W-:Y:S01]  /*5600*/  @!P1 IMAD.X R0, RZ, RZ, R17, P0 ;  /* 0x000000ffff009224 */ /* 0x002fe200000e0611 */
[----:B------:R-:W-:Y:S01]  /*5610*/  UMOV UR6, 0x0 ;  /* 0x0000000000067882 */ /* 0x000fe20000000000 */
[----:B------:R-:W-:Y:S01]  /*5620*/  UMOV UR7, 0x10000000 ;  /* 0x1000000000077882 */ /* 0x000fe20000000000 */
[----:B------:R-:W-:Y:S01]  /*5630*/  @!UP0 UIADD3 UR18, UPT, UPT, UR42, 0x30, URZ ;  /* 0x000000302a128890 */ /* 0x000fe2000fffe0ff */
[----:B------:R-:W-:Y:S01]  /*5640*/  ISETP.NE.AND P0, PT, R14, 0x2, PT ;  /* 0x000000020e00780c */ /* 0x000fe20003f05270 */
[----:B------:R-:W-:Y:S01]  /*5650*/  @!UP0 UIADD3 UR16, UPT, UPT, UR21, 0x3200, URZ ;  /* 0x0000320015108890 */ /* 0x000fe2000fffe0ff */
[----:B------:R-:W-:Y:S01]  /*5660*/  @!P1 R2UR UR4, R0 ;  /* 0x00000000000492ca */ /* 0x000fe200000e0000 */
[----:B------:R-:W-:Y:S01]  /*5670*/  @!UP0 UIADD3 UR17, UPT, UPT, UR21, 0x88, URZ ;  /* 0x0000008815118890 */ /* 0x000fe2000fffe0ff */
[----:B------:R-:W-:Y:S01]  /*5680*/  SEL R0, RZ, 0x1, P0 ;  /* 0x00000001ff007807 */ /* 0x000fe20000000000 */
[----:B------:R-:W-:Y:S01]  /*5690*/  @!UP0 UIADD3 UR10, UPT, UPT, UR42, 0x70, URZ ;  /* 0x000000702a0a8890 */ /* 0x000fe2000fffe0ff */
[----:B------:R-:W-:Y:S01]  /*56a0*/  LOP3.LUT R15, R15, 0x1, RZ, 0x3c, !PT ;  /* 0x000000010f0f7812 */ /* 0x000fe200078e3cff */
[----:B------:R-:W-:Y:S01]  /*56b0*/  @!UP0 UIADD3 UR8, UPT, UPT, UR21, 0x3a00, URZ ;  /* 0x00003a0015088890 */ /* 0x000fe2000fffe0ff */
[----:B------:R-:W-:Y:S01]  /*56c0*/  IMAD.U32 R8, RZ, RZ, UR5 ;  /* 0x00000005ff087e24 */ /* 0x000fe2000f8e00ff */
[----:B------:R-:W-:Y:S01]  /*56d0*/  VOTEU.ALL UP0, P1 ;  /* 0x0000000000ff7886 */ /* 0x000fe20000800000 */
[----:B------:R-:W-:Y:S01]  /*56e0*/  UMOV UR19, UR43 ;  /* 0x0000002b00137c82 */ /* 0x000fe20008000000 */
[----:B------:R-:W-:Y:S01]  /*56f0*/  UMOV UR20, UR36 ;  /* 0x0000002400147c82 */ /* 0x000fe20008000000 */
[----:B------:R-:W-:Y:S01]  /*5700*/  UMOV UR11, UR43 ;  /* 0x0000002b000b7c82 */ /* 0x000fe20008000000 */
[----:B------:R-:W-:Y:S01]  /*5710*/  UMOV UR12, UR36 ;  /* 0x00000024000c7c82 */ /* 0x000fe20008000000 */
[----:B------:R-:W-:Y:S01]  /*5720*/  UMOV UR9, UR17 ;  /* 0x0000001100097c82 */ /* 0x000fe20008000000 */
[----:B------:R-:W-:Y:S01]  /*5730*/  IMAD.U32 R9, RZ, RZ, UR4 ;  /* 0x00000004ff097e24 */ /* 0x000fe2000f8e00ff */
[----:B------:R-:W-:Y:S01]  /*5740*/  @!P1 R2UR UR4, R8 ;  /* 0x00000000080492ca */ /* 0x000fe200000e0000 */
[----:B------:R-:W-:Y:S01]  /*5750*/  UMOV UR36, UR29 ;  /* 0x0000001d00247c82 */ /* 0x000fe20008000000 */
[----:B------:R-:W-:Y:S02]  /*5760*/  LOP3.LUT R13, R13, R0, RZ, 0x3c, !PT ;  /* 0x000000000d0d7212 */ /* 0x000fe400078e3cff */
[----:B------:R-:W-:Y:S02]  /*5770*/  @!P1 R2UR UR5, R9 ;  /* 0x00000000090592ca */ /* 0x000fe400000e0000 */
[----:B------:R-:W-:Y:S11]  /*5780*/  SEL R14, R14, RZ, P0 ;  /* 0x000000ff0e0e7207 */ /* 0x000ff60000000000 */
[----:B------:R1:W-:Y:S01]  /*5790*/  @!UP0 UTMALDG.3D [UR16], [UR4], desc[UR6] ;  /* 0x00000610040085b4 */ /* 0x0003e20008011000 */
[----:B------:R-:W-:Y:S05]  /*57a0*/  VOTEU.ALL UP0, P1 ;  /* 0x0000000000ff7886 */ /* 0x000fea0000800000 */
[----:B------:R2:W-:Y:S01]  /*57b0*/  @!UP0 UTMALDG.3D [UR8], [UR4], desc[UR6] ;  /* 0x00000608040085b4 */ /* 0x0005e20008011000 */
[----:B------:R2:W-:Y:S01]  /*57c0*/  @!P1 SYNCS.ARRIVE.TRANS64.RED.A0TR RZ, [UR21+0x88], R7 ;  /* 0x00008807ffff99a7 */ /* 0x0005e20008300415 */
[----:B------:R-:W-:Y:S01]  /*57d0*/  SYNCS.ARRIVE.TRANS64.RED.A1T0 RZ, [UR37], RZ ;  /* 0x000000ffffff79a7 */ /* 0x000fe20008100425 */
[----:B-1----:R-:W-:Y:S01]  /*57e0*/  UIADD3 UR20, UPT, UPT, UR14, UR26, URZ ;  /* 0x0000001a0e147290 */ /* 0x002fe2000fffe0ff */
[----:B------:R-:W-:Y:S11]  /*57f0*/  BRA.U UP1, `(.L_x_99) ;  /* 0xfffffff101047547 */ /* 0x000ff6000b83ffff */
[----:B------:R-:W-:-:S04]  /*5800*/  SHF.L.U32 R2, R15, 0x1f, RZ ;  /* 0x0000001f0f027819 */ /* 0x000fc800000006ff */
[----:B------:R-:W1:Y:S02]  /*5810*/  SYNCS.PHASECHK.TRANS64.TRYWAIT P0, [UR21+0x90], R2 ;  /* 0x00009002ff0075a7 */ /* 0x000e640008001115 */
[----:B-1----:R-:W-:Y:S05]  /*5820*/  @!P0 BRA `(.L_x_100) ;  /* 0x0000004000ac8947 */ /* 0x002fea0003800000 */
.L_x_199:
[----:B------:R-:W3:Y:S02]  /*5830*/  SYNCS.PHASECHK.TRANS64.TRYWAIT P0, [UR21+0x98], R2 ;  /* 0x00009802ff0075a7 */ /* 0x000ee40008001115 */
[----:B---3--:R-:W-:Y:S05]  /*5840*/  @!P0 BRA `(.L_x_101) ;  /* 0x0000004000bc8947 */ /* 0x008fea0003800000 */
.L_x_201:
[----:B------:R-:W3:Y:S02]  /*5850*/  SYNCS.PHASECHK.TRANS64.TRYWAIT P0, [UR21+0xa0], R2 ;  /* 0x0000a002ff0075a7 */ /* 0x000ee40008001115 */
[----:B---3--:R-:W-:Y:S05]  /*5860*/  @!P0 BRA `(.L_x_102) ;  /* 0x0000004000cc8947 */ /* 0x008fea0003800000 */
.L_x_203:
[----:B-1----:R-:W-:-:S07]  /*5870*/  MOV R0, UR21 ;  /* 0x0000001500007c02 */ /* 0x002fce0008000f00 */
.L_x_103:
[----:B-1----:R-:W-:-:S04]  /*5880*/  SHF.L.U32 R2, R15, 0x1f, RZ ;  /* 0x0000001f0f027819 */ /* 0x002fc800000006ff */
[----:B------:R1:W3:Y:S03]  /*5890*/  SYNCS.PHASECHK.TRANS64.TRYWAIT P0, [R0+URZ+0xa8], R2 ;  /* 0x0000a802000075a7 */ /* 0x0002e600080011ff */
[----:B---3--:R-:W-:Y:S05]  /*58a0*/  @!P0 NANOSLEEP.SYNCS 0x989680 ;  /* 0x009896800000895d */ /* 0x008fea0003900000 */
[----:B------:R-:W3:Y:S02]  /*58b0*/  @!P0 SYNCS.PHASECHK.TRANS64 P0, [R0+URZ+0xa8], R2 ;  /* 0x0000a802000085a7 */ /* 0x000ee400080010ff */
[----:B--23--:R-:W-:Y:S05]  /*58c0*/  @P0 EXIT ;  /* 0x000000000000094d */ /* 0x00cfea0003800000 */
[----:B------:R-:W-:Y:S05]  /*58d0*/  BRA `(.L_x_103) ;  /* 0xfffffffc00e87947 */ /* 0x000fea000383ffff */
.L_x_88:
[----:B------:R-:W-:-:S06]  /*58e0*/  UISETP.GE.AND UP0, UPT, UR25, 0x4, UPT ;  /* 0x000000041900788c */ /* 0x000fcc000bf06270 */
[----:B------:R-:W-:-:S13]  /*58f0*/  PLOP3.LUT P0, PT, PT, PT, UP0, 0x80, 0x8 ;  /* 0x000000000008781c */ /* 0x000fda0003f0f008 */
[----:B------:R-:W-:Y:S05]  /*5900*/  @!P0 EXIT ;  /* 0x000000000000894d */ /* 0x000fea0003800000 */
[----:B------:R-:W-:Y:S01]  /*5910*/  BAR.SYNC.DEFER_BLOCKING 0x6, 0xa0 ;  /* 0x0182800000007b1d */ /* 0x000fe20000010000 */
[C---:B------:R-:W-:Y:S01]  /*5920*/  IMAD.SHL.U32 R45, R60.reuse, 0x10, RZ ;  /* 0x000000103c2d7824 */ /* 0x040fe200078e00ff */
[C---:B------:R-:W-:Y:S01]  /*5930*/  SHF.L.U32 R3, R47.reuse, 0x15, RZ ;  /* 0x000000152f037819 */ /* 0x040fe200000006ff */
[C---:B------:R-:W-:Y:S02]  /*5940*/  IMAD.U32 R23, R60.reuse, 0x10000, RZ ;  /* 0x000100003c177824 */ /* 0x040fe400078e00ff */
[----:B------:R-:W-:Y:S02]  /*5950*/  HFMA2 R59, -RZ, RZ, 0, 5.9604644775390625e-08 ;  /* 0x00000001ff3b7431 */ /* 0x000fe400000001ff */
[----:B------:R-:W-:Y:S01]  /*5960*/  IMAD.SHL.U32 R2, R60, 0x2, RZ ;  /* 0x000000023c027824 */ /* 0x000fe200078e00ff */
[----:B------:R-:W-:Y:S01]  /*5970*/  UMOV UR43, 0x400 ;  /* 0x00000400002b7882 */ /* 0x000fe20000000000 */
[----:B------:R-:W1:Y:S01]  /*5980*/  LDCU.64 UR4, c[0x0][0x890] ;  /* 0x00011200ff0477ac */ /* 0x000e620008000a00 */
[----:B------:R-:W2:Y:S01]  /*5990*/  LDC.64 R42, c[0x0][0x8b0] ;  /* 0x00022c00ff2a7b82 */ /* 0x000ea20000000a00 */
[----:B------:R-:W-:Y:S01]  /*59a0*/  IMAD.SHL.U32 R6, R47, 0x200, RZ ;  /* 0x000002002f067824 */ /* 0x000fe200078e00ff */
[C---:B------:R-:W-:Y:S01]  /*59b0*/  LOP3.LUT R7, R45.reuse, 0x40, RZ, 0xc0, !PT ;  /* 0x000000402d077812 */ /* 0x040fe200078ec0ff */
[----:B------:R-:W-:Y:S01]  /*59c0*/  ULEA UR43, UR47, UR43, 0x18 ;  /* 0x0000002b2f2b7291 */ /* 0x000fe2000f8ec0ff */
[----:B------:R-:W-:Y:S01]  /*59d0*/  LOP3.LUT R44, R45, 0x5b0, RZ, 0xc0, !PT ;  /* 0x000005b02d2c7812 */ /* 0x000fe200078ec0ff */
[----:B------:R-:W-:Y:S01]  /*59e0*/  IMAD.MOV.U32 R22, RZ, RZ, RZ ;  /* 0x000000ffff167224 */ /* 0x000fe200078e00ff */
[----:B------:R-:W-:Y:S01]  /*59f0*/  LOP3.LUT R3, R3, 0x200000, RZ, 0xc0, !PT ;  /* 0x0020000003037812 */ /* 0x000fe200078ec0ff */
[----:B------:R-:W-:Y:S01]  /*5a00*/  IMAD.MOV.U32 R58, RZ, RZ, RZ ;  /* 0x000000ffff3a7224 */ /* 0x000fe200078e00ff */
[----:B------:R-:W3:Y:S01]  /*5a10*/  LDC.64 R40, c[0x0][0x8a8] ;  /* 0x00022a00ff287b82 */ /* 0x000ee20000000a00 */
[----:B------:R-:W-:Y:S01]  /*5a20*/  LOP3.LUT R2, R7, 0x8, R2, 0xf8, !PT ;  /* 0x0000000807027812 */ /* 0x000fe200078ef802 */
[----:B------:R-:W-:Y:S01]  /*5a30*/  IMAD.MOV.U32 R55, RZ, RZ, RZ ;  /* 0x000000ffff377224 */ /* 0x000fe200078e00ff */
[----:B------:R-:W-:Y:S01]  /*5a40*/  LOP3.LUT R44, R44, 0x200, R6, 0xf8, !PT ;  /* 0x000002002c2c7812 */ /* 0x000fe200078ef806 */
[----:B------:R-:W4:Y:S01]  /*5a50*/  LDCU UR60, c[0x0][0x370] ;  /* 0x00006e00ff3c77ac */ /* 0x000f220008000800 */
[----:B------:R-:W-:-:S02]  /*5a60*/  LOP3.LUT R23, R3, 0x400000, R23, 0xf8, !PT ;  /* 0x0040000003177812 */ /* 0x000fc400078ef817 */
[----:B------:R-:W-:Y:S01]  /*5a70*/  LOP3.LUT P0, RZ, R45, 0x40, RZ, 0xc0, !PT ;  /* 0x000000402dff7812 */ /* 0x000fe2000780c0ff */
[----:B------:R-:W4:Y:S01]  /*5a80*/  LDS R0, [UR43+0x170] ;  /* 0x0001702bff007984 */ /* 0x000f220008000800 */
[----:B-1----:R-:W-:Y:S01]  /*5a90*/  IMAD.U32 R49, RZ, RZ, UR4 ;  /* 0x00000004ff317e24 */ /* 0x002fe2000f8e00ff */
[----:B------:R-:W-:Y:S01]  /*5aa0*/  UIADD3 UR4, UPT, UPT, UR43, 0x200, URZ ;  /* 0x000002002b047890 */ /* 0x000fe2000fffe0ff */
[----:B------:R-:W-:Y:S01]  /*5ab0*/  LOP3.LUT R44, R44, R2, RZ, 0xfc, !PT ;  /* 0x000000022c2c7212 */ /* 0x000fe200078efcff */
[----:B------:R-:W-:Y:S01]  /*5ac0*/  IMAD.U32 R48, RZ, RZ, UR5 ;  /* 0x00000005ff307e24 */ /* 0x000fe2000f8e00ff */
[----:B------:R-:W-:Y:S01]  /*5ad0*/  P2R R2, PR, RZ, 0x1 ;  /* 0x00000001ff027803 */ /* 0x000fe20000000000 */
[----:B------:R-:W1:Y:S01]  /*5ae0*/  LDCU UR42, c[0x0][0xb0c] ;  /* 0x00016180ff2a77ac */ /* 0x000e620008000800 */
[----:B------:R-:W-:Y:S01]  /*5af0*/  LOP3.LUT R60, R60, 0x60, RZ, 0xc0, !PT ;  /* 0x000000603c3c7812 */ /* 0x000fe200078ec0ff */
[----:B------:R-:W-:Y:S01]  /*5b00*/  IMAD.U32 R52, RZ, RZ, UR4 ;  /* 0x00000004ff347e24 */ /* 0x000fe2000f8e00ff */
[----:B------:R-:W-:Y:S01]  /*5b10*/  MOV R57, RZ ;  /* 0x000000ff00397202 */ /* 0x000fe20000000f00 */
[----:B------:R-:W1:Y:S01]  /*5b20*/  LDCU UR39, c[0x0][0xb30] ;  /* 0x00016600ff2777ac */ /* 0x000e620008000800 */
[----:B------:R-:W1:Y:S01]  /*5b30*/  LDCU.64 UR54, c[0x0][0x888] ;  /* 0x00011100ff3677ac */ /* 0x000e620008000a00 */
[----:B------:R-:W1:Y:S01]  /*5b40*/  LDCU.64 UR40, c[0x0][0xb28] ;  /* 0x00016500ff2877ac */ /* 0x000e620008000a00 */
[----:B------:R-:W1:Y:S01]  /*5b50*/  LDCU.128 UR56, c[0x0][0xb10] ;  /* 0x00016200ff3877ac */ /* 0x000e620008000c00 */
[----:B------:R-:W1:Y:S01]  /*5b60*/  LDCU UR53, c[0x0][0x374] ;  /* 0x00006e80ff3577ac */ /* 0x000e620008000800 */
[----:B------:R-:W-:Y:S01]  /*5b70*/  UMOV UR52, URZ ;  /* 0x000000ff00347c82 */ /* 0x000fe20008000000 */
[----:B------:R-:W-:Y:S01]  /*5b80*/  UMOV UR46, URZ ;  /* 0x000000ff002e7c82 */ /* 0x000fe20008000000 */
[----:B-1234-:R-:W-:-:S07]  /*5b90*/  IMAD.IADD R23, R0, 0x1, R23 ;  /* 0x0000000100177824 */ /* 0x01efce00078e0217 */
.L_x_147:
[----:B------:R-:W-:Y:S02]  /*5ba0*/  LEA R3, R55, UR43, 0x3 ;  /* 0x0000002b37037c11 */ /* 0x000fe4000f8e18ff */
[----:B------:R-:W-:Y:S02]  /*5bb0*/  SHF.L.U32 R0, R57, 0x1f, RZ ;  /* 0x0000001f39007819 */ /* 0x000fe400000006ff */
[----:B-1----:R-:W-:Y:S02]  /*5bc0*/  LEA R4, R55, UR43, 0x4 ;  /* 0x0000002b37047c11 */ /* 0x002fe4000f8e20ff */
[----:B------:R-:W1:Y:S02]  /*5bd0*/  SYNCS.PHASECHK.TRANS64.TRYWAIT P0, [R3+URZ+0xc0], R0 ;  /* 0x0000c000030075a7 */ /* 0x000e6400080011ff */
[----:B-1----:R-:W-:Y:S05]  /*5be0*/  @!P0 BRA `(.L_x_104) ;  /* 0x0000004000048947 */ /* 0x002fea0003800000 */
.L_x_204:
        /* <DEDUP_REMOVED lines=8> */
[----:B--2---:R-:W-:Y:S11]  /*5c70*/  LOP3.LUT P0, RZ, R6, 0x1, RZ, 0xc0, !PT ;  /* 0x0000000106ff7812 */ /* 0x004ff6000780c0ff */
[----:B------:R-:W-:Y:S02]  /*5c80*/  @!UPT UIADD3 URZ, UPT, UPT, URZ, URZ, URZ ;  /* 0x000000fffffff290 */ /* 0x000fe4000fffe0ff */
[----:B---3--:R-:W-:Y:S01]  /*5c90*/  VOTEU.ANY UP1, P0 ;  /* 0x0000000000ff7886 */ /* 0x008fe20000020100 */
[----:B------:R-:W-:Y:S01]  /*5ca0*/  PLOP3.LUT P0, PT, PT, PT, UP1, 0x80, 0x8 ;  /* 0x000000000008781c */ /* 0x000fe20003f0f018 */
[----:B------:R-:W-:Y:S11]  /*5cb0*/  UP2UR UR62, UPR, URZ, 0x2 ;  /* 0x00000002ff3e7883 */ /* 0x000ff60008000000 */
[----:B------:R-:W-:Y:S01]  /*5cc0*/  @!UPT UIADD3 URZ, UPT, UPT, URZ, URZ, URZ ;  /* 0x000000fffffff290 */ /* 0x000fe2000fffe0ff */
[----:B-1----:R-:W-:Y:S02]  /*5cd0*/  @P0 SHF.R.U32.HI R0, RZ, 0x10, R5 ;  /* 0x00000010ff000819 */ /* 0x002fe40000011605 */
        /* <DEDUP_REMOVED lines=12> */
[----:B------:R-:W2:Y:S01]  /*5da0*/  LDCU UR12, c[0x0][0xb20] ;  /* 0x00016400ff0c77ac */ /* 0x000ea20008000800 */
[----:B------:R-:W-:Y:S02]  /*5db0*/  UIMAD.WIDE.U32 UR4, UR53, UR59, URZ ;  /* 0x0000003b350472a5 */ /* 0x000fe4000f8e00ff */
[----:B------:R-:W-:Y:S02]  /*5dc0*/  UIMAD.WIDE.U32 UR6, UR60, UR56, URZ ;  /* 0x000000383c0672a5 */ /* 0x000fe4000f8e00ff */
[----:B------:R-:W-:Y:S02]  /*5dd0*/  UISETP.NE.AND UP0, UPT, UR58, 0x1, UPT ;  /* 0x000000013a00788c */ /* 0x000fe4000bf05270 */
[----:B------:R-:W-:Y:S02]  /*5de0*/  UIMAD.WIDE.U32 UR8, UR37, UR59, URZ ;  /* 0x0000003b250872a5 */ /* 0x000fe4000f8e00ff */
[----:B------:R-:W-:Y:S02]  /*5df0*/  UIMAD.WIDE.U32 UR10, UR38, UR56, URZ ;  /* 0x00000038260a72a5 */ /* 0x000fe4000f8e00ff */
[----:B------:R-:W-:Y:S02]  /*5e00*/  UISETP.NE.AND UP1, UPT, UR42, 0x1, UPT ;  /* 0x000000012a00788c */ /* 0x000fe4000bf25270 */
[----:B------:R-:W-:Y:S01]  /*5e10*/  UISETP.NE.AND UP2, UPT, UR45, 0x1, UPT ;  /* 0x000000012d00788c */ /* 0x000fe2000bf45270 */
[----:B------:R-:W-:Y:S02]  /*5e20*/  UMOV UR4, UR5 ;  /* 0x0000000500047c82 */ /* 0x000fe40008000000 */
[----:B--2---:R-:W-:Y:S03]  /*5e30*/  USHF.R.U32.HI UR5, URZ, UR12, UR4 ;  /* 0x0000000cff057299 */ /* 0x004fe60008011604 */
[----:B------:R-:W-:Y:S02]  /*5e40*/  UMOV UR4, UR7 ;  /* 0x0000000700047c82 */ /* 0x000fe40008000000 */
[----:B------:R-:W-:Y:S02]  /*5e50*/  USHF.R.U32.HI UR7, URZ, UR57, UR4 ;  /* 0x00000039ff077299 */ /* 0x000fe40008011604 */
[----:B------:R-:W-:Y:S02]  /*5e60*/  USEL UR4, UR53, UR5, !UP0 ;  /* 0x0000000535047287 */ /* 0x000fe4000c000000 */
[----:B------:R-:W-:Y:S01]  /*5e70*/  USEL UR7, UR60, UR7, !UP1 ;  /* 0x000000073c077287 */ /* 0x000fe2000c800000 */
[----:B------:R-:W-:Y:S01]  /*5e80*/  UMOV UR5, UR9 ;  /* 0x0000000900057c82 */ /* 0x000fe20008000000 */
[----:B------:R-:W-:Y:S02]  /*5e90*/  UIMAD.WIDE.U32 UR8, UR4, UR40, URZ ;  /* 0x00000028040872a5 */ /* 0x000fe4000f8e00ff */
[----:B------:R-:W-:Y:S03]  /*5ea0*/  USHF.R.U32.HI UR6, URZ, UR12, UR5 ;  /* 0x0000000cff067299 */ /* 0x000fe60008011605 */
[----:B------:R-:W-:Y:S01]  /*5eb0*/  UMOV UR5, UR11 ;  /* 0x0000000b00057c82 */ /* 0x000fe20008000000 */
[----:B------:R-:W-:Y:S02]  /*5ec0*/  UIMAD.WIDE.U32 UR10, UR7, UR40, URZ ;  /* 0x00000028070a72a5 */ /* 0x000fe4000f8e00ff */
[----:B------:R-:W-:Y:S02]  /*5ed0*/  USHF.R.U32.HI UR12, URZ, UR57, UR5 ;  /* 0x00000039ff0c7299 */ /* 0x000fe40008011605 */
[----:B------:R-:W-:Y:S01]  /*5ee0*/  USEL UR6, UR37, UR6, !UP0 ;  /* 0x0000000625067287 */ /* 0x000fe2000c000000 */
[----:B------:R-:W-:Y:S02]  /*5ef0*/  UMOV UR5, UR9 ;  /* 0x0000000900057c82 */ /* 0x000fe40008000000 */
[----:B------:R-:W-:Y:S01]  /*5f00*/  UMOV UR10, UR11 ;  /* 0x0000000b000a7c82 */ /* 0x000fe20008000000 */
[----:B------:R-:W-:Y:S02]  /*5f10*/  @UP2 USHF.R.U32.HI UR4, URZ, UR41, UR5 ;  /* 0x00000029ff042299 */ /* 0x000fe40008011605 */
[----:B------:R-:W-:Y:S02]  /*5f20*/  @UP2 USHF.R.U32.HI UR7, URZ, UR41, UR10 ;  /* 0x00000029ff072299 */ /* 0x000fe4000801160a */
[----:B------:R-:W-:Y:S02]  /*5f30*/  UIMAD UR4, UR45, UR4, URZ ;  /* 0x000000042d0472a4 */ /* 0x000fe4000f8e02ff */
        /* <DEDUP_REMOVED lines=8> */
[----:B------:R-:W-:Y:S02]  /*5fc0*/  USEL UR11, UR6, UR4, !UP2 ;  /* 0x00000004060b7287 */ /* 0x000fe4000d000000 */
[----:B------:R-:W-:Y:S02]  /*5fd0*/  UIADD3 UR8, UPT, UPT, -UR5, URZ, URZ ;  /* 0x000000ff05087290 */ /* 0x000fe4000fffe1ff */
[----:B------:R-:W-:Y:S01]  /*5fe0*/  UIADD3 UR10, UPT, UPT, -UR11, URZ, URZ ;  /* 0x000000ff0b0a7290 */ /* 0x000fe2000fffe1ff */
[----:B------:R-:W-:Y:S01]  /*5ff0*/  @!UP0 UMOV UR4, UR9 ;  /* 0x0000000900048c82 */ /* 0x000fe20008000000 */
[----:B------:R-:W-:Y:S02]  /*6000*/  UIADD3 UR9, UPT, UPT, -UR6, URZ, URZ ;  /* 0x000000ff06097290 */ /* 0x000fe4000fffe1ff */
[----:B------:R-:W-:Y:S02]  /*6010*/  @!UP0 USHF.R.U32.HI UR4, URZ, UR41, UR4 ;  /* 0x00000029ff048299 */ /* 0x000fe40008011604 */
[----:B------:R-:W-:Y:S02]  /*6020*/  UIMAD UR10, UR45, UR10, UR6 ;  /* 0x0000000a2d0a72a4 */ /* 0x000fe4000f8e0206 */
[----:B------:R-:W-:Y:S04]  /*6030*/  @!UP0 USEL UR4, UR5, UR4, !UP2 ;  /* 0x0000000405048287 */ /* 0x000fe8000d000000 */
[----:B------:R-:W-:Y:S02]  /*6040*/  @!UP0 UIMAD UR10, UR7, UR10, UR4 ;  /* 0x0000000a070a82a4 */ /* 0x000fe4000f8e0204 */
[----:B------:R-:W-:Y:S02]  /*6050*/  @!UP0 UIADD3 UR11, UPT, UPT, UR11, -UR4, URZ ;  /* 0x800000040b0b8290 */ /* 0x000fe4000fffe0ff */
[----:B------:R-:W-:Y:S02]  /*6060*/  UIMAD UR7, UR42, UR8, UR38 ;  /* 0x000000082a0772a4 */ /* 0x000fe4000f8e0226 */
[----:B------:R-:W-:Y:S02]  /*6070*/  @!UP0 UIMAD UR6, UR11, UR45, UR5 ;  /* 0x0000002d0b0682a4 */ /* 0x000fe4000f8e0205 */
[----:B------:R-:W-:Y:S01]  /*6080*/  UIMAD UR4, UR58, UR9, UR37 ;  /* 0x000000093a0472a4 */ /* 0x000fe2000f8e0225 */
[----:B------:R-:W-:Y:S02]  /*6090*/  @!UP0 UMOV UR5, UR10 ;  /* 0x0000000a00058c82 */ /* 0x000fe40008000000 */
[----:B------:R-:W-:Y:S02]  /*60a0*/  UIMAD UR38, UR5, UR42, UR7 ;  /* 0x0000002a052672a4 */ /* 0x000fe4000f8e0207 */
[----:B------:R-:W-:Y:S11]  /*60b0*/  UIMAD UR37, UR6, UR58, UR4 ;  /* 0x0000003a062572a4 */ /* 0x000ff6000f8e0204 */
[----:B------:R-:W-:Y:S01]  /*60c0*/  @!UPT UIADD3 URZ, UPT, UPT, URZ, URZ, URZ ;  /* 0x000000fffffff290 */ /* 0x000fe2000fffe0ff */
.L_x_105:
[----:B------:R-:W-:Y:S01]  /*60d0*/  UISETP.NE.AND UP0, UPT, UR39, 0x1, UPT ;  /* 0x000000012700788c */ /* 0x000fe2000bf05270 */
[----:B------:R-:W-:Y:S01]  /*60e0*/  LOP3.LUT P0, RZ, R52, 0x90, RZ, 0xc0, !PT ;  /* 0x0000009034ff7812 */ /* 0x000fe2000780c0ff */
[----:B------:R-:W-:Y:S01]  /*60f0*/  USHF.L.U32 UR50, UR20, 0x6, URZ ;  /* 0x0000000614327899 */ /* 0x000fe200080006ff */
[----:B------:R-:W-:Y:S01]  /*6100*/  BSSY.RECONVERGENT B6, `(.L_x_106) ;  /* 0x0000034000067945 */ /* 0x000fe20003800200 */
[----:B------:R-:W-:Y:S01]  /*6110*/  USHF.L.U32 UR49, UR24, 0x7, URZ ;  /* 0x0000000718317899 */ /* 0x000fe200080006ff */
[----:B------:R-:W-:Y:S06]  /*6120*/  IADD3 R55, PT, PT, R55, 0x1, RZ ;  /* 0x0000000137377810 */ /* 0x000fec0007ffe0ff */
[----:B------:R-:W2:Y:S01]  /*6130*/  @!UP0 LDCU.128 UR12, c[0x0][0xb10] ;  /* 0x00016200ff0c87ac */ /* 0x000ea20008000c00 */
[----:B------:R-:W3:Y:S01]  /*6140*/  @!UP0 LDCU UR5, c[0x0][0xb0c] ;  /* 0x00016180ff0587ac */ /* 0x000ee20008000800 */
[----:B------:R-:W4:Y:S01]  /*6150*/  @!UP0 LDCU UR10, c[0x0][0xb20] ;  /* 0x00016400ff0a87ac */ /* 0x000f220008000800 */
[----:B--2---:R-:W-:Y:S02]  /*6160*/  UIMAD.WIDE.U32 UR8, UR38, UR12, URZ ;  /* 0x0000000c260872a5 */ /* 0x004fe4000f8e00ff */
[----:B------:R-:W-:Y:S02]  /*6170*/  UIMAD.WIDE.U32 UR6, UR37, UR15, URZ ;  /* 0x0000000f250672a5 */ /* 0x000fe4000f8e00ff */
[----:B------:R-:W-:Y:S03]  /*6180*/  @!UP0 UISETP.NE.AND UP1, UPT, UR14, 0x1, UPT ;  /* 0x000000010e00888c */ /* 0x000fe6000bf25270 */
[----:B------:R-:W-:Y:S01]  /*6190*/  @!UP0 UMOV UR4, UR9 ;  /* 0x0000000900048c82 */ /* 0x000fe20008000000 */
[----:B---3--:R-:W-:Y:S02]  /*61a0*/  @!UP0 UISETP.NE.AND UP2, UPT, UR5, 0x1, UPT ;  /* 0x000000010500888c */ /* 0x008fe4000bf45270 */
[----:B------:R-:W-:Y:S01]  /*61b0*/  @!UP0 USHF.R.U32.HI UR4, URZ, UR13, UR4 ;  /* 0x0000000dff048299 */ /* 0x000fe20008011604 */
[----:B------:R-:W-:Y:S02]  /*61c0*/  @!UP0 UMOV UR6, UR7 ;  /* 0x0000000700068c82 */ /* 0x000fe40008000000 */
[----:B----4-:R-:W-:Y:S02]  /*61d0*/  @!UP0 USHF.R.U32.HI UR6, URZ, UR10, UR6 ;  /* 0x0000000aff068299 */ /* 0x010fe40008011606 */
[----:B------:R-:W-:Y:S02]  /*61e0*/  @!UP0 USEL UR7, UR38, UR4, !UP2 ;  /* 0x0000000426078287 */ /* 0x000fe4000d000000 */
[----:B------:R-:W-:Y:S04]  /*61f0*/  @!UP0 USEL UR6, UR37, UR6, !UP1 ;  /* 0x0000000625068287 */ /* 0x000fe8000c800000 */
[----:B------:R-:W-:Y:S02]  /*6200*/  @!UP0 UIADD3 UR4, UPT, UPT, -UR7, UR6, URZ ;  /* 0x0000000607048290 */ /* 0x000fe4000fffe1ff */
[----:B------:R-:W-:Y:S02]  /*6210*/  @!UP0 UIADD3 UR6, UPT, UPT, UR7, -UR6, URZ ;  /* 0x8000000607068290 */ /* 0x000fe4000fffe0ff */
[----:B------:R-:W-:Y:S02]  /*6220*/  @!UP0 UIMAD UR38, UR4, UR5, UR38 ;  /* 0x00000005042682a4 */ /* 0x000fe4000f8e0226 */
[----:B------:R-:W-:Y:S01]  /*6230*/  @!UP0 UIMAD UR37, UR6, UR14, UR37 ;  /* 0x0000000e062582a4 */ /* 0x000fe2000f8e0225 */
[----:B------:R-:W-:Y:S11]  /*6240*/  @!P0 BRA `(.L_x_107) ;  /* 0x00000000007c8947 */ /* 0x000ff60003800000 */
[----:B------:R-:W2:Y:S01]  /*6250*/  LDCU.64 UR8, c[0x4][0x80] ;  /* 0x01001000ff0877ac */ /* 0x000ea20008000a00 */
[----:B------:R-:W-:Y:S01]  /*6260*/  MOV R2, 0x0 ;  /* 0x0000000000027802 */ /* 0x000fe20000000f00 */
[----:B------:R-:W-:Y:S02]  /*6270*/  HFMA2 R12, -RZ, RZ, 0, 5.9604644775390625e-08 ;  /* 0x00000001ff0c7431 */ /* 0x000fe400000001ff */
[----:B------:R-:W-:Y:S01]  /*6280*/  IMAD.MOV.U32 R8, RZ, RZ, 0x70 ;  /* 0x00000070ff087424 */ /* 0x000fe200078e00ff */
[----:B------:R3:W4:Y:S01]  /*6290*/  LDC.64 R14, c[0x4][R2] ;  /* 0x01000000020e7b82 */ /* 0x0007220000000a00 */
[----:B------:R-:W1:Y:S01]  /*62a0*/  LDCU.64 UR6, c[0x4][0x88] ;  /* 0x01001100ff0677ac */ /* 0x000e620008000a00 */
[----:B------:R-:W-:Y:S01]  /*62b0*/  IMAD.MOV.U32 R13, RZ, RZ, RZ ;  /* 0x000000ffff0d7224 */ /* 0x000fe200078e00ff */
[----:B------:R-:W1:Y:S01]  /*62c0*/  LDCU.64 UR4, c[0x4][0x8] ;  /* 0x01000100ff0477ac */ /* 0x000e620008000a00 */
[----:B--2---:R-:W-:Y:S01]  /*62d0*/  MOV R5, UR9 ;  /* 0x0000000900057c02 */ /* 0x004fe20008000f00 */
[----:B------:R-:W-:Y:S01]  /*62e0*/  IMAD.U32 R4, RZ, RZ, UR8 ;  /* 0x00000008ff047e24 */ /* 0x000fe2000f8e00ff */
[----:B-1----:R-:W-:Y:S01]  /*62f0*/  MOV R7, UR7 ;  /* 0x0000000700077c02 */ /* 0x002fe20008000f00 */
[----:B------:R-:W-:Y:S01]  /*6300*/  IMAD.U32 R6, RZ, RZ, UR6 ;  /* 0x00000006ff067e24 */ /* 0x000fe2000f8e00ff */
[----:B------:R-:W-:Y:S01]  /*6310*/  MOV R11, UR5 ;  /* 0x00000005000b7c02 */ /* 0x000fe20008000f00 */
[----:B------:R-:W-:Y:S02]  /*6320*/  IMAD.U32 R10, RZ, RZ, UR4 ;  /* 0x00000004ff0a7e24 */ /* 0x000fe4000f8e00ff */
[----:B------:R-:W-:Y:S07]  /*6330*/  LEPC R20, `(.L_x_108) ;  /* 0x000000001014794e */ /* 0x000fee0000000000 */
[----:B---345:R-:W-:Y:S05]  /*6340*/  CALL.ABS.NOINC R14 ;  /* 0x000000000e007343 */ /* 0x038fea0003c00000 */
.L_x_108:
[----:B------:R-:W1:Y:S01]  /*6350*/  LDCU.64 UR8, c[0x4][0x80] ;  /* 0x01001000ff0877ac */ /* 0x000e620008000a00 */
[----:B------:R-:W2:Y:S01]  /*6360*/  LDC.64 R2, c[0x4][R2] ;  /* 0x0100000002027b82 */ /* 0x000ea20000000a00 */
[----:B------:R-:W-:Y:S02]  /*6370*/  HFMA2 R12, -RZ, RZ, 0, 5.9604644775390625e-08 ;  /* 0x00000001ff0c7431 */ /* 0x000fe400000001ff */
[----:B------:R-:W-:Y:S02]  /*6380*/  IMAD.MOV.U32 R8, RZ, RZ, 0x70 ;  /* 0x00000070ff087424 */ /* 0x000fe400078e00ff */
[----:B------:R-:W-:Y:S01]  /*6390*/  IMAD.MOV.U32 R13, RZ, RZ, RZ ;  /* 0x000000ffff0d7224 */ /* 0x000fe200078e00ff */
[----:B------:R-:W3:Y:S01]  /*63a0*/  LDCU.64 UR6, c[0x4][0x88] ;  /* 0x01001100ff0677ac */ /* 0x000ee20008000a00 */
[----:B------:R-:W4:Y:S01]  /*63b0*/  LDCU.64 UR4, c[0x4][0x8] ;  /* 0x01000100ff0477ac */ /* 0x000f220008000a00 */
[----:B-1----:R-:W-:Y:S02]  /*63c0*/  MOV R4, UR8 ;  /* 0x0000000800047c02 */ /* 0x002fe40008000f00 */
[----:B------:R-:W-:Y:S02]  /*63d0*/  MOV R5, UR9 ;  /* 0x0000000900057c02 */ /* 0x000fe40008000f00 */
[----:B---3--:R-:W-:Y:S01]  /*63e0*/  MOV R7, UR7 ;  /* 0x0000000700077c02 */ /* 0x008fe20008000f00 */
[----:B------:R-:W-:Y:S01]  /*63f0*/  IMAD.U32 R6, RZ, RZ, UR6 ;  /* 0x00000006ff067e24 */ /* 0x000fe2000f8e00ff */
[----:B----4-:R-:W-:Y:S01]  /*6400*/  MOV R11, UR5 ;  /* 0x00000005000b7c02 */ /* 0x010fe20008000f00 */
[----:B------:R-:W-:Y:S02]  /*6410*/  IMAD.U32 R10, RZ, RZ, UR4 ;  /* 0x00000004ff0a7e24 */ /* 0x000fe4000f8e00ff */
[----:B------:R-:W-:Y:S07]  /*6420*/  LEPC R20, `(.L_x_107) ;  /* 0x000000001014794e */ /* 0x000fee0000000000 */
[----:B--2---:R-:W-:Y:S05]  /*6430*/  CALL.ABS.NOINC R2 ;  /* 0x0000000002007343 */ /* 0x004fea0003c00000 */
.L_x_107:
[----:B------:R-:W-:Y:S05]  /*6440*/  BSYNC.RECONVERGENT B6 ;  /* 0x0000000000067941 */ /* 0x000fea0003800200 */
.L_x_106:
[----:B------:R-:W-:Y:S02]  /*6450*/  R2UR UR6, R51 ;  /* 0x00000000330672ca */ /* 0x000fe400000e0000 */
[----:B------:R-:W-:Y:S02]  /*6460*/  R2UR UR5, R49 ;  /* 0x00000000310572ca */ /* 0x000fe400000e0000 */
[----:B------:R-:W-:Y:S02]  /*6470*/  R2UR UR4, R48 ;  /* 0x00000000300472ca */ /* 0x000fe400000e0000 */
[----:B------:R-:W-:Y:S02]  /*6480*/  ISETP.NE.U32.AND P4, PT, R42, RZ, PT ;  /* 0x000000ff2a00720c */ /* 0x000fe40003f85070 */
[----:B------:R-:W-:Y:S02]  /*6490*/  ISETP.NE.U32.AND P2, PT, RZ, UR54, PT ;  /* 0x00000036ff007c0c */ /* 0x000fe4000bf45070 */
[----:B------:R-:W-:Y:S02]  /*64a0*/  ISETP.NE.AND.EX P4, PT, R43, RZ, PT, P4 ;  /* 0x000000ff2b00720c */ /* 0x000fe40003f85340 */
[----:B------:R-:W-:Y:S01]  /*64b0*/  ISETP.NE.AND.EX P2, PT, RZ, UR55, PT, P2 ;  /* 0x00000037ff007c0c */ /* 0x000fe2000bf45320 */
[----:B------:R-:W-:Y:S02]  /*64c0*/  UISETP.NE.AND UP2, UPT, UR6, URZ, UPT ;  /* 0x000000ff0600728c */ /* 0x000fe4000bf45270 */
[----:B------:R-:W-:Y:S04]  /*64d0*/  UISETP.NE.U32.AND UP0, UPT, UR5, URZ, UPT ;  /* 0x000000ff0500728c */ /* 0x000fe8000bf05070 */
[----:B------:R-:W-:Y:S01]  /*64e0*/  UISETP.NE.AND.EX UP1, UPT, UR4, URZ, UPT, UP0 ;  /* 0x000000ff0400728c */ /* 0x000fe2000bf25300 */
[----:B------:R-:W-:Y:S01]  /*64f0*/  PLOP3.LUT P1, PT, PT, PT, UP2, 0x80, 0x8 ;  /* 0x000000000008781c */ /* 0x000fe20003f2f028 */
[----:B------:R-:W-:Y:S03]  /*6500*/  UPLOP3.LUT UP0, UPT, UPT, UPT, UPT, 0x40, 0x4 ;  /* 0x000000000004789c */ /* 0x000fe60003f0e870 */
[----:B------:R-:W-:Y:S06]  /*6510*/  @UP2 UPLOP3.LUT UP0, UPT, UPT, UPT, UP1, 0x80, 0x8 ;  /* 0x000000000008289c */ /* 0x000fec0003f0f010 */
[----:B------:R-:W-:Y:S01]  /*6520*/  PLOP3.LUT P0, PT, PT, PT, UP0, 0x80, 0x8 ;  /* 0x000000000008781c */ /* 0x000fe20003f0f008 */
[----:B------:R-:W-:Y:S01]  /*6530*/  @!UPT UIADD3 URZ, UPT, UPT, URZ, URZ, URZ ;  /* 0x000000fffffff290 */ /* 0x000fe2000fffe0ff */
[----:B------:R-:W-:Y:S11]  /*6540*/  BRA.U !UP1, `(.L_x_109) ;  /* 0x0000000109407547 */ /* 0x000ff6000b800000 */
[----:B------:R-:W-:Y:S01]  /*6550*/  UISETP.NE.U32.AND UP0, UPT, UR54, URZ, UPT ;  /* 0x000000ff3600728c */ /* 0x000fe2000bf05070 */
[----:B------:R-:W-:Y:S01]  /*6560*/  R2UR UR6, R49 ;  /* 0x00000000310672ca */ /* 0x000fe200000e0000 */
[----:B------:R-:W2:Y:S01]  /*6570*/  LDCU.64 UR8, c[0x0][0x358] ;  /* 0x00006b00ff0877ac */ /* 0x000ea20008000a00 */
[----:B------:R-:W-:Y:S02]  /*6580*/  HFMA2 R46, -RZ, RZ, 0, 5.9604644775390625e-08 ;  /* 0x00000001ff2e7431 */ /* 0x000fe400000001ff */
[----:B-1----:R-:W-:Y:S01]  /*6590*/  IMAD.MOV.U32 R0, RZ, RZ, 0x1 ;  /* 0x00000001ff007424 */ /* 0x002fe200078e00ff */
[----:B------:R-:W-:Y:S06]  /*65a0*/  UISETP.NE.AND.EX UP0, UPT, UR55, URZ, UPT, UP0 ;  /* 0x000000ff3700728c */ /* 0x000fec000bf05300 */
[----:B------:R-:W-:Y:S05]  /*65b0*/  PLOP3.LUT P3, PT, PT, PT, UP0, 0x80, 0x8 ;  /* 0x000000000008781c */ /* 0x000fea0003f6f008 */
[----:B------:R-:W1:Y:S01]  /*65c0*/  @UP0 LDCU.64 UR4, c[0x0][0x888] ;  /* 0x00011100ff0407ac */ /* 0x000e620008000a00 */
[----:B------:R-:W-:Y:S07]  /*65d0*/  @UP0 UIMAD UR6, UR36, UR6, URZ ;  /* 0x00000006240602a4 */ /* 0x000fee000f8e02ff */
[----:B------:R-:W-:Y:S01]  /*65e0*/  @!P3 PRMT R46, R0, 0x7610, R46 ;  /* 0x00007610002eb816 */ /* 0x000fe2000000002e */
[----:B-1----:R-:W-:Y:S06]  /*65f0*/  @UP0 UIMAD.WIDE UR4, UR6, 0x4, UR4 ;  /* 0x00000004060408a5 */ /* 0x002fec000f8e0204 */
[----:B------:R-:W-:Y:S02]  /*6600*/  IMAD.U32 R2, RZ, RZ, UR4 ;  /* 0x00000004ff027e24 */ /* 0x000fe4000f8e00ff */
[----:B------:R-:W-:Y:S03]  /*6610*/  IMAD.U32 R3, RZ, RZ, UR5 ;  /* 0x00000005ff037e24 */ /* 0x000fe6000f8e00ff */
[----:B------:R-:W1:Y:S02]  /*6620*/  @!UP0 LDCU UR4, c[0x0][0x880] ;  /* 0x00011000ff0487ac */ /* 0x000e640008000800 */
[----:B--2--5:R2:W5:Y:S02]  /*6630*/  @P3 LDG.E R27, desc[UR8][R2.64] ;  /* 0x00000008021b3981 */ /* 0x024564000c1e1900 */
[----:B-12---:R-:W-:Y:S02]  /*6640*/  @!P3 MOV R27, UR4 ;  /* 0x00000004001bbc02 */ /* 0x006fe40008000f00 */
.L_x_109:
[----:B------:R-:W-:Y:S05]  /*6650*/  @!P4 BRA `(.L_x_110) ;  /* 0x000000000024c947 */ /* 0x000fea0003800000 */
[----:B------:R-:W-:Y:S01]  /*6660*/  ISETP.NE.U32.AND P3, PT, R40, RZ, PT ;  /* 0x000000ff2800720c */ /* 0x000fe20003f65070 */
[----:B------:R-:W2:Y:S03]  /*6670*/  LDCU.64 UR4, c[0x0][0x358] ;  /* 0x00006b00ff0477ac */ /* 0x000ea60008000a00 */
[----:B------:R-:W-:Y:S11]  /*6680*/  ISETP.NE.AND.EX P3, PT, R41, RZ, PT, P3 ;  /* 0x000000ff2900720c */ /* 0x000ff60003f65330 */
[----:B------:R-:W-:Y:S02]  /*6690*/  @!UPT UIADD3 URZ, UPT, UPT, URZ, URZ, URZ ;  /* 0x000000fffffff290 */ /* 0x000fe4000fffe0ff */
[----:B------:R-:W3:Y:S01]  /*66a0*/  @P3 LDC.64 R2, c[0x0][0x8a8] ;  /* 0x00022a00ff023b82 */ /* 0x000ee20000000a00 */
[----:B-1----:R-:W-:Y:S04]  /*66b0*/  @P3 IMAD R0, R42, UR36, RZ ;  /* 0x000000242a003c24 */ /* 0x002fe8000f8e02ff */
[----:B---3--:R-:W-:Y:S05]  /*66c0*/  @P3 IMAD.WIDE R2, R0, 0x4, R2 ;  /* 0x0000000400023825 */ /* 0x008fea00078e0202 */
[----:B--2--5:R2:W5:Y:S02]  /*66d0*/  @P3 LDG.E R24, desc[UR4][R2.64] ;  /* 0x0000000402183981 */ /* 0x024564000c1e1900 */
[----:B--2---:R-:W3:Y:S02]  /*66e0*/  @!P3 LDC R24, c[0x0][0x8a0] ;  /* 0x00022800ff18bb82 */ /* 0x004ee40000000800 */
.L_x_110:
[----:B-----5:R-:W-:Y:S01]  /*66f0*/  FSETP.NEU.AND P3, PT, R27, RZ, PT ;  /* 0x000000ff1b00720b */ /* 0x020fe20003f6d000 */
[----:B------:R-:W-:Y:S01]  /*6700*/  IMAD.SHL.U32 R56, R44, 0x2, RZ ;  /* 0x000000022c387824 */ /* 0x000fe200078e00ff */
[----:B------:R-:W-:Y:S01]  /*6710*/  SEL R3, RZ, 0xffffffff, P2 ;  /* 0xffffffffff037807 */ /* 0x000fe20001000000 */
[----:B------:R-:W-:Y:S01]  /*6720*/  BSSY B1, `(.L_x_111) ;  /* 0x0000034000017945 */ /* 0x000fe20003800000 */
[----:B------:R-:W-:Y:S01]  /*6730*/  @P1 LOP3.LUT P2, RZ, R46, 0xff, RZ, 0xc0, !PT ;  /* 0x000000ff2eff1812 */ /* 0x000fe2000784c0ff */
[----:B------:R-:W-:Y:S01]  /*6740*/  IMAD.MOV.U32 R63, RZ, RZ, 0x1 ;  /* 0x00000001ff3f7424 */ /* 0x000fe200078e00ff */
[----:B-1----:R-:W-:Y:S01]  /*6750*/  @P1 SEL R0, RZ, 0xffffffff, P3 ;  /* 0xffffffffff001807 */ /* 0x002fe20001800000 */
[C---:B------:R-:W-:Y:S01]  /*6760*/  IMAD R25, R22.reuse, 0x40, R23 ;  /* 0x0000004016197824 */ /* 0x040fe200078e0217 */
[----:B------:R-:W-:Y:S01]  /*6770*/  LOP3.LUT R59, R59, 0x1, RZ, 0x3c, !PT ;  /* 0x000000013b3b7812 */ /* 0x000fe200078e3cff */
[----:B------:R-:W-:Y:S01]  /*6780*/  IMAD.MOV.U32 R26, RZ, RZ, RZ ;  /* 0x000000ffff1a7224 */ /* 0x000fe200078e00ff */
[C---:B------:R-:W-:Y:S02]  /*6790*/  @P0 SEL R0, R3.reuse, R0, !P2 ;  /* 0x0000000003000207 */ /* 0x040fe40005000000 */
[----:B------:R-:W-:Y:S02]  /*67a0*/  CS2R R38, SRZ ;  /* 0x0000000000267805 */ /* 0x000fe4000001ff00 */
[----:B------:R-:W-:Y:S02]  /*67b0*/  LEA R53, R22, UR43, 0x3 ;  /* 0x0000002b16357c11 */ /* 0x000fe4000f8e18ff */
[----:B------:R-:W-:Y:S02]  /*67c0*/  CS2R R36, SRZ ;  /* 0x0000000000247805 */ /* 0x000fe4000001ff00 */
[----:B------:R-:W-:Y:S02]  /*67d0*/  @P1 LOP3.LUT R0, R0, 0x1, RZ, 0xc0, !PT ;  /* 0x0000000100001812 */ /* 0x000fe400078ec0ff */
[----:B------:R-:W-:Y:S02]  /*67e0*/  CS2R R30, SRZ ;  /* 0x00000000001e7805 */ /* 0x000fe4000001ff00 */
[----:B------:R-:W-:Y:S02]  /*67f0*/  PLOP3.LUT P2, PT, PT, PT, UP1, 0x80, 0x8 ;  /* 0x000000000008781c */ /* 0x000fe40003f4f018 */
[----:B------:R-:W-:Y:S02]  /*6800*/  CS2R R28, SRZ ;  /* 0x00000000001c7805 */ /* 0x000fe4000001ff00 */
[----:B------:R-:W-:Y:S01]  /*6810*/  ISETP.NE.U32.OR P6, PT, R0, 0x1, !P1 ;  /* 0x000000010000780c */ /* 0x000fe20004fc5470 */
[----:B------:R-:W-:Y:S01]  /*6820*/  VIADD R62, R56, UR43 ;  /* 0x0000002b383e7c36 */ /* 0x000fe20008000000 */
[----:B------:R-:W-:Y:S02]  /*6830*/  LOP3.LUT P4, R54, R46, 0xff, RZ, 0xc0, !PT ;  /* 0x000000ff2e367812 */ /* 0x000fe4000788c0ff */
[----:B------:R-:W-:Y:S02]  /*6840*/  SEL R2, RZ, 0xffffffff, P3 ;  /* 0xffffffffff027807 */ /* 0x000fe40001800000 */
[----:B------:R-:W-:Y:S03]  /*6850*/  P2R R61, PR, RZ, 0x40 ;  /* 0x00000040ff3d7803 */ /* 0x000fe60000000000 */
[----:B------:R-:W-:Y:S04]  /*6860*/  @P2 SEL R2, R3, R2, !P4 ;  /* 0x0000000203022207 */ /* 0x000fe80006000000 */
[----:B------:R-:W-:Y:S02]  /*6870*/  @P6 SHF.L.U32 R0, R59, 0x1f, RZ ;  /* 0x0000001f3b006819 */ /* 0x000fe400000006ff */
[----:B------:R-:W-:Y:S02]  /*6880*/  LOP3.LUT R2, R2, 0x1, RZ, 0xc0, !PT ;  /* 0x0000000102027812 */ /* 0x000fe400078ec0ff */
[----:B------:R1:W2:Y:S02]  /*6890*/  @P6 SYNCS.PHASECHK.TRANS64.TRYWAIT P1, [UR43+0x70], R0 ;  /* 0x00007000ff0065a7 */ /* 0x0002a4000802112b */
[----:B------:R-:W-:Y:S04]  /*68a0*/  ISETP.NE.U32.AND P5, PT, R2, 0x1, PT ;  /* 0x000000010200780c */ /* 0x000fe80003fa5070 */
[----:B------:R-:W-:Y:S02]  /*68b0*/  P2R R64, PR, RZ, 0x20 ;  /* 0x00000020ff407803 */ /* 0x000fe40000000000 */
[----:B-1----:R-:W-:Y:S04]  /*68c0*/  SHF.L.U32 R0, R58, 0x1f, RZ ;  /* 0x0000001f3a007819 */ /* 0x002fe800000006ff */
[----:B------:R1:W4:Y:S01]  /*68d0*/  SYNCS.PHASECHK.TRANS64.TRYWAIT P0, [R53+URZ+0xe0], R0 ;  /* 0x0000e000350075a7 */ /* 0x00032200080011ff */
[----:B--2---:R-:W-:Y:S01]  /*68e0*/  @P6 SEL R63, RZ, 0x1, !P1 ;  /* 0x00000001ff3f6807 */ /* 0x004fe20004800000 */
[----:B-1----:R-:W-:Y:S06]  /*68f0*/  @!P6 BRA `(.L_x_112) ;  /* 0x000000000058e947 */ /* 0x002fec0003800000 */
[C---:B------:R-:W-:Y:S01]  /*6900*/  VIADD R2, R62.reuse, 0x200 ;  /* 0x000002003e027836 */ /* 0x040fe20000000000 */
[----:B------:R-:W-:Y:S01]  /*6910*/  LOP3.LUT P6, RZ, R45, 0x40, RZ, 0xc0, !PT ;  /* 0x000000402dff7812 */ /* 0x000fe200078cc0ff */
[----:B------:R-:W-:Y:S01]  /*6920*/  BSSY B0, `(.L_x_113) ;  /* 0x000000e000007945 */ /* 0x000fe20003800000 */
[----:B------:R-:W-:Y:S01]  /*6930*/  ISETP.NE.AND P2, PT, R63, RZ, PT ;  /* 0x000000ff3f00720c */ /* 0x000fe20003f45270 */
[----:B------:R-:W-:Y:S01]  /*6940*/  @P5 VIADD R4, R62, 0x210 ;  /* 0x000002103e045836 */ /* 0x000fe20000000000 */
[----:B------:R-:W-:Y:S01]  /*6950*/  PLOP3.LUT P1, PT, PT, PT, PT, 0x8, 0x80 ;  /* 0x000000000080781c */ /* 0x000fe20003f2e170 */
[----:B------:R-:W-:Y:S01]  /*6960*/  IMAD.MOV.U32 R39, RZ, RZ, RZ ;  /* 0x000000ffff277224 */ /* 0x000fe200078e00ff */
[----:B------:R-:W-:Y:S02]  /*6970*/  @P5 PLOP3.LUT P1, PT, P6, PT, PT, 0x80, 0x8 ;  /* 0x000000000008581c */ /* 0x000fe4000372f070 */
[----:B------:R-:W-:Y:S02]  /*6980*/  CS2R R36, SRZ ;  /* 0x0000000000247805 */ /* 0x000fe4000001ff00 */
[----:B------:R-:W-:Y:S02]  /*6990*/  CS2R R30, SRZ ;  /* 0x00000000001e7805 */ /* 0x000fe4000001ff00 */
[----:B------:R-:W-:Y:S07]  /*69a0*/  CS2R R28, SRZ ;  /* 0x00000000001c7805 */ /* 0x000fee000001ff00 */
[----:B------:R-:W-:Y:S01]  /*69b0*/  @P1 VIADD R4, R2, 0xfffffff0 ;  /* 0xfffffff002041836 */ /* 0x000fe20000000000 */
[----:B------:R-:W-:Y:S06]  /*69c0*/  @P2 BRA `(.L_x_114) ;  /* 0x00000000000c2947 */ /* 0x000fec0003800000 */
[----:B------:R-:W-:Y:S04]  /*69d0*/  SHF.L.U32 R3, R59, 0x1f, RZ ;  /* 0x0000001f3b037819 */ /* 0x000fe800000006ff */
[----:B------:R-:W1:Y:S02]  /*69e0*/  SYNCS.PHASECHK.TRANS64.TRYWAIT P1, [UR43+0x70], R3 ;  /* 0x00007003ff0075a7 */ /* 0x000e64000802112b */
[----:B-1----:R-:W-:Y:S05]  /*69f0*/  @!P1 BRA `(.L_x_115) ;  /* 0x0000003000949947 */ /* 0x002fea0003800000 */
.L_x_114:
[----:B------:R-:W-:Y:S05]  /*6a00*/  BSYNC B0 ;  /* 0x0000000000007941 */ /* 0x000fea0003800000 */
.L_x_113:
[----:B------:R-:W-:Y:S01]  /*6a10*/  ISETP.NE.AND P1, PT, R64, RZ, PT ;  /* 0x000000ff4000720c */ /* 0x000fe20003f25270 */
[----:B------:R-:W-:Y:S11]  /*6a20*/  HFMA2 R26, -RZ, RZ, 0, 5.9604644775390625e-08 ;  /* 0x00000001ff1a7431 */ /* 0x000ff600000001ff */
[----:B------:R-:W-:Y:S01]  /*6a30*/  @!UPT UIADD3 URZ, UPT, UPT, URZ, URZ, URZ ;  /* 0x000000fffffff290 */ /* 0x000fe2000fffe0ff */
[----:B------:R2:W1:Y:S04]  /*6a40*/  @P1 LDS.128 R36, [R4] ;  /* 0x0000000004241984 */ /* 0x0004680000000c00 */
[----:B------:R2:W1:Y:S02]  /*6a50*/  @P1 LDS.128 R28, [R56+UR43+0x200] ;  /* 0x0002002b381c1984 */ /* 0x0004640008000c00 */
.L_x_112:
[----:B------:R-:W-:Y:S05]  /*6a60*/  BSYNC B1 ;  /* 0x0000000000017941 */ /* 0x000fea0003800000 */
.L_x_111:
[----:B-1----:R-:W-:Y:S04]  /*6a70*/  SHF.R.U32.HI R2, RZ, 0x15, R25 ;  /* 0x00000015ff027819 */ /* 0x002fe80000011619 */
[----:B------:R-:W-:Y:S01]  /*6a80*/  LOP3.LUT P1, RZ, R2, 0x3, R47, 0x48, !PT ;  /* 0x0000000302ff7812 */ /* 0x000fe2000782482f */
[----:B------:R-:W-:Y:S01]  /*6a90*/  @!UPT UIADD3 URZ, UPT, UPT, URZ, URZ, URZ ;  /* 0x000000fffffff290 */ /* 0x000fe2000fffe0ff */
[----:B----4-:R-:W-:Y:S11]  /*6aa0*/  @P0 BRA `(.L_x_116) ;  /* 0x0000000000080947 */ /* 0x010ff60003800000 */
[----:B------:R-:W1:Y:S02]  /*6ab0*/  SYNCS.PHASECHK.TRANS64.TRYWAIT P0, [R53+URZ+0xe0], R0 ;  /* 0x0000e000350075a7 */ /* 0x000e6400080011ff */
[----:B-1----:R-:W-:Y:S05]  /*6ac0*/  @!P0 BRA `(.L_x_117) ;  /* 0x0000003000788947 */ /* 0x002fea0003800000 */
.L_x_116:
[----:B------:R-:W-:Y:S05]  /*6ad0*/  @!P1 BRA `(.L_x_118) ;  /* 0x0000000000409947 */ /* 0x000fea0003800000 */
[----:B------:R-:W4:Y:S01]  /*6ae0*/  LDCU.64 UR8, c[0x4][0x70] ;  /* 0x01000e00ff0877ac */ /* 0x000f220008000a00 */
[----:B------:R-:W-:Y:S01]  /*6af0*/  MOV R3, 0x0 ;  /* 0x0000000000037802 */ /* 0x000fe20000000f00 */
[----:B------:R-:W-:Y:S02]  /*6b00*/  HFMA2 R12, -RZ, RZ, 0, 5.9604644775390625e-08 ;  /* 0x00000001ff0c7431 */ /* 0x000fe400000001ff */
[----:B------:R-:W-:Y:S02]  /*6b10*/  IMAD.MOV.U32 R8, RZ, RZ, 0x192 ;  /* 0x00000192ff087424 */ /* 0x000fe400078e00ff */
[----:B------:R-:W-:Y:S01]  /*6b20*/  IMAD.MOV.U32 R13, RZ, RZ, RZ ;  /* 0x000000ffff0d7224 */ /* 0x000fe200078e00ff */
[----:B------:R-:W5:Y:S01]  /*6b30*/  LDCU.64 UR6, c[0x4][0x78] ;  /* 0x01000f00ff0677ac */ /* 0x000f620008000a00 */
[----:B------:R-:W1:Y:S01]  /*6b40*/  LDC.64 R2, c[0x4][R3] ;  /* 0x0100000003027b82 */ /* 0x000e620000000a00 */
[----:B------:R-:W3:Y:S01]  /*6b50*/  LDCU.64 UR4, c[0x4][0x10] ;  /* 0x01000200ff0477ac */ /* 0x000ee20008000a00 */
[----:B----4-:R-:W-:Y:S01]  /*6b60*/  MOV R5, UR9 ;  /* 0x0000000900057c02 */ /* 0x010fe20008000f00 */
[----:B--2---:R-:W-:Y:S01]  /*6b70*/  IMAD.U32 R4, RZ, RZ, UR8 ;  /* 0x00000008ff047e24 */ /* 0x004fe2000f8e00ff */
[----:B-----5:R-:W-:Y:S01]  /*6b80*/  MOV R7, UR7 ;  /* 0x0000000700077c02 */ /* 0x020fe20008000f00 */
[----:B------:R-:W-:Y:S01]  /*6b90*/  IMAD.U32 R6, RZ, RZ, UR6 ;  /* 0x00000006ff067e24 */ /* 0x000fe2000f8e00ff */
[----:B---3--:R-:W-:Y:S01]  /*6ba0*/  MOV R11, UR5 ;  /* 0x00000005000b7c02 */ /* 0x008fe20008000f00 */
[----:B------:R-:W-:Y:S02]  /*6bb0*/  IMAD.U32 R10, RZ, RZ, UR4 ;  /* 0x00000004ff0a7e24 */ /* 0x000fe4000f8e00ff */
[----:B------:R-:W-:Y:S07]  /*6bc0*/  LEPC R20, `(.L_x_118) ;  /* 0x000000001014794e */ /* 0x000fee0000000000 */
[----:B-1----:R-:W-:Y:S05]  /*6bd0*/  CALL.ABS.NOINC R2 ;  /* 0x0000000002007343 */ /* 0x002fea0003c00000 */
.L_x_118:
[----:B------:R-:W-:Y:S05]  /*6be0*/  WARPSYNC.ALL ;  /* 0x0000000000007948 */ /* 0x000fea0003800000 */
[----:B------:R-:W-:Y:S01]  /*6bf0*/  R2UR UR4, R25 ;  /* 0x00000000190472ca */ /* 0x000fe200000e0000 */
[--C-:B------:R-:W-:Y:S01]  /*6c00*/  HADD2.F32 R3, -RZ, R28.reuse.H0_H0 ;  /* 0x2000001cff037230 */ /* 0x100fe20000004100 */
[----:B------:R-:W-:Y:S01]  /*6c10*/  MOV R65, 0x10 ;  /* 0x0000001000417802 */ /* 0x000fe20000000f00 */
[--C-:B------:R-:W-:Y:S01]  /*6c20*/  HADD2.F32 R20, -RZ, R29.reuse.H0_H0 ;  /* 0x2000001dff147230 */ /* 0x100fe20000004100 */
[----:B------:R-:W-:Y:S01]  /*6c30*/  LOP3.LUT P6, RZ, R45, 0x40, RZ, 0xc0, !PT ;  /* 0x000000402dff7812 */ /* 0x000fe200078cc0ff */
[----:B------:R-:W-:Y:S01]  /*6c40*/  HADD2.F32 R21, -RZ, R29.H1_H1 ;  /* 0x3000001dff157230 */ /* 0x000fe20000004100 */
[----:B------:R-:W-:Y:S01]  /*6c50*/  ISETP.NE.AND P0, PT, R60, RZ, PT ;  /* 0x000000ff3c00720c */ /* 0x000fe20003f05270 */
[----:B------:R-:W-:Y:S01]  /*6c60*/  BSSY.RECONVERGENT B0, `(.L_x_119) ;  /* 0x0000052000007945 */ /* 0x000fe20003800200 */
[----:B------:R-:W-:Y:S04]  /*6c70*/  SEL R65, R65, 0xfffffff0, !P6 ;  /* 0xfffffff041417807 */ /* 0x000fe80007000000 */
[----:B------:R-:W-:Y:S01]  /*6c80*/  IADD3 R62, PT, PT, R62, R65, RZ ;  /* 0x000000413e3e7210 */ /* 0x000fe20007ffe0ff */
[----:B--2---:R-:W1:Y:S02]  /*6c90*/  LDTM.x16 R4, tmem[UR4] ;  /* 0x00000004000479ee */ /* 0x004e640008240000 */
[C---:B-1-3--:R-:W-:Y:S01]  /*6ca0*/  FMUL R0, R24.reuse, R4 ;  /* 0x0000000418007220 */ /* 0x04afe20000400000 */
[----:B------:R-:W-:Y:S02]  /*6cb0*/  HADD2.F32 R4, -RZ, R28.H1_H1 ;  /* 0x3000001cff047230 */ /* 0x000fe40000004100 */
[C---:B------:R-:W-:Y:S01]  /*6cc0*/  FMUL R2, R24.reuse, R5 ;  /* 0x0000000518027220 */ /* 0x040fe20000400000 */
[C---:B------:R-:W-:Y:S01]  /*6cd0*/  FMUL R7, R24.reuse, R7 ;  /* 0x0000000718077220 */ /* 0x040fe20000400000 */
[C---:B------:R-:W-:Y:S01]  /*6ce0*/  FFMA R0, R27.reuse, R3, R0 ;  /* 0x000000031b007223 */ /* 0x040fe20000000000 */
[C---:B------:R-:W-:Y:S01]  /*6cf0*/  FMUL R3, R24.reuse, R6 ;  /* 0x0000000618037220 */ /* 0x040fe20000400000 */
[C---:B------:R-:W-:Y:S01]  /*6d00*/  FFMA R2, R27.reuse, R4, R2 ;  /* 0x000000041b027223 */ /* 0x040fe20000000002 */
[C---:B------:R-:W-:Y:S01]  /*6d10*/  FMUL R4, R24.reuse, R8 ;  /* 0x0000000818047220 */ /* 0x040fe20000400000 */
[C---:B------:R-:W-:Y:S01]  /*6d20*/  FMUL R8, R24.reuse, R12 ;  /* 0x0000000c18087220 */ /* 0x040fe20000400000 */
[----:B------:R-:W-:Y:S01]  /*6d30*/  FMUL R12, R24, R16 ;  /* 0x00000010180c7220 */ /* 0x000fe20000400000 */
[--C-:B------:R-:W-:Y:S01]  /*6d40*/  HADD2.F32 R16, -RZ, R30.reuse.H0_H0 ;  /* 0x2000001eff107230 */ /* 0x100fe20000004100 */
[----:B------:R-:W-:Y:S01]  /*6d50*/  F2FP.F16.F32.PACK_AB R32, R2, R0 ;  /* 0x000000000220723e */ /* 0x000fe200000000ff */
[----:B------:R-:W-:Y:S02]  /*6d60*/  HADD2.F32 R0, -RZ, R30.H1_H1 ;  /* 0x3000001eff007230 */ /* 0x000fe40000004100 */
[C---:B------:R-:W-:Y:S01]  /*6d70*/  FMUL R5, R24.reuse, R9 ;  /* 0x0000000918057220 */ /* 0x040fe20000400000 */
[C---:B------:R-:W-:Y:S01]  /*6d80*/  FFMA R3, R27.reuse, R20, R3 ;  /* 0x000000141b037223 */ /* 0x040fe20000000003 */
[C---:B------:R-:W-:Y:S01]  /*6d90*/  FFMA R7, R27.reuse, R21, R7 ;  /* 0x000000151b077223 */ /* 0x040fe20000000007 */
[--C-:B------:R-:W-:Y:S02]  /*6da0*/  HADD2.F32 R2, -RZ, R31.reuse.H0_H0 ;  /* 0x2000001fff027230 */ /* 0x100fe40000004100 */
[C---:B------:R-:W-:Y:S01]  /*6db0*/  FFMA R4, R27.reuse, R16, R4 ;  /* 0x000000101b047223 */ /* 0x040fe20000000004 */
[C---:B------:R-:W-:Y:S01]  /*6dc0*/  FMUL R6, R24.reuse, R10 ;  /* 0x0000000a18067220 */ /* 0x040fe20000400000 */
[C---:B------:R-:W-:Y:S01]  /*6dd0*/  FFMA R5, R27.reuse, R0, R5 ;  /* 0x000000001b057223 */ /* 0x040fe20000000005 */
[----:B------:R-:W-:Y:S02]  /*6de0*/  HADD2.F32 R16, -RZ, R31.H1_H1 ;  /* 0x3000001fff107230 */ /* 0x000fe40000004100 */
[C---:B------:R-:W-:Y:S01]  /*6df0*/  FMUL R11, R24.reuse, R11 ;  /* 0x0000000b180b7220 */ /* 0x040fe20000400000 */
[--C-:B------:R-:W-:Y:S02]  /*6e00*/  HADD2.F32 R0, -RZ, R36.reuse.H0_H0 ;  /* 0x20000024ff007230 */ /* 0x100fe40000004100 */
[----:B------:R-:W-:Y:S01]  /*6e10*/  FFMA R6, R27, R2, R6 ;  /* 0x000000021b067223 */ /* 0x000fe20000000006 */
[----:B------:R-:W-:Y:S01]  /*6e20*/  F2FP.F16.F32.PACK_AB R33, R7, R3 ;  /* 0x000000030721723e */ /* 0x000fe200000000ff */
[----:B------:R-:W-:Y:S02]  /*6e30*/  HADD2.F32 R2, -RZ, R36.H1_H1 ;  /* 0x30000024ff027230 */ /* 0x000fe40000004100 */
[C---:B------:R-:W-:Y:S01]  /*6e40*/  FFMA R11, R27.reuse, R16, R11 ;  /* 0x000000101b0b7223 */ /* 0x040fe2000000000b */
[C---:B------:R-:W-:Y:S01]  /*6e50*/  FMUL R9, R24.reuse, R13 ;  /* 0x0000000d18097220 */ /* 0x040fe20000400000 */
[--C-:B------:R-:W-:Y:S02]  /*6e60*/  HADD2.F32 R3, -RZ, R37.reuse.H0_H0 ;  /* 0x20000025ff037230 */ /* 0x100fe40000004100 */
[C---:B------:R-:W-:Y:S01]  /*6e70*/  FFMA R8, R27.reuse, R0, R8 ;  /* 0x000000001b087223 */ /* 0x040fe20000000008 */
[C---:B------:R-:W-:Y:S01]  /*6e80*/  FMUL R10, R24.reuse, R14 ;  /* 0x0000000e180a7220 */ /* 0x040fe20000400000 */
[----:B------:R-:W-:Y:S02]  /*6e90*/  HADD2.F32 R0, -RZ, R37.H1_H1 ;  /* 0x30000025ff007230 */ /* 0x000fe40000004100 */
[C---:B------:R-:W-:Y:S01]  /*6ea0*/  FMUL R15, R24.reuse, R15 ;  /* 0x0000000f180f7220 */ /* 0x040fe20000400000 */
[C---:B------:R-:W-:Y:S01]  /*6eb0*/  FFMA R9, R27.reuse, R2, R9 ;  /* 0x000000021b097223 */ /* 0x040fe20000000009 */
[----:B------:R-:W-:Y:S01]  /*6ec0*/  FFMA R10, R27, R3, R10 ;  /* 0x000000031b0a7223 */ /* 0x000fe2000000000a */
[--C-:B------:R-:W-:Y:S01]  /*6ed0*/  HADD2.F32 R2, -RZ, R38.reuse.H0_H0 ;  /* 0x20000026ff027230 */ /* 0x100fe20000004100 */
[----:B------:R-:W-:Y:S01]  /*6ee0*/  F2FP.F16.F32.PACK_AB R34, R5, R4 ;  /* 0x000000040522723e */ /* 0x000fe200000000ff */
[----:B------:R-:W-:Y:S02]  /*6ef0*/  HADD2.F32 R3, -RZ, R38.H1_H1 ;  /* 0x30000026ff037230 */ /* 0x000fe40000004100 */
[----:B------:R-:W-:Y:S01]  /*6f00*/  FFMA R15, R27, R0, R15 ;  /* 0x000000001b0f7223 */ /* 0x000fe2000000000f */
[C---:B------:R-:W-:Y:S01]  /*6f10*/  FMUL R13, R24.reuse, R17 ;  /* 0x00000011180d7220 */ /* 0x040fe20000400000 */
[--C-:B------:R-:W-:Y:S02]  /*6f20*/  HADD2.F32 R4, -RZ, R39.reuse.H0_H0 ;  /* 0x20000027ff047230 */ /* 0x100fe40000004100 */
[C---:B------:R-:W-:Y:S01]  /*6f30*/  FMUL R14, R24.reuse, R18 ;  /* 0x00000012180e7220 */ /* 0x040fe20000400000 */
[----:B------:R-:W-:Y:S02]  /*6f40*/  HADD2.F32 R0, -RZ, R39.H1_H1 ;  /* 0x30000027ff007230 */ /* 0x000fe40000004100 */
[----:B------:R-:W-:Y:S01]  /*6f50*/  FMUL R19, R24, R19 ;  /* 0x0000001318137220 */ /* 0x000fe20000400000 */
[----:B------:R-:W-:Y:S01]  /*6f60*/  F2FP.F16.F32.PACK_AB R35, R11, R6 ;  /* 0x000000060b23723e */ /* 0x000fe200000000ff */
[C---:B------:R-:W-:Y:S01]  /*6f70*/  FFMA R12, R27.reuse, R2, R12 ;  /* 0x000000021b0c7223 */ /* 0x040fe2000000000c */
[C---:B------:R-:W-:Y:S01]  /*6f80*/  FFMA R13, R27.reuse, R3, R13 ;  /* 0x000000031b0d7223 */ /* 0x040fe2000000000d */
[C---:B------:R-:W-:Y:S01]  /*6f90*/  FFMA R14, R27.reuse, R4, R14 ;  /* 0x000000041b0e7223 */ /* 0x040fe2000000000e */
[----:B------:R-:W-:Y:S01]  /*6fa0*/  FFMA R19, R27, R0, R19 ;  /* 0x000000001b137223 */ /* 0x000fe20000000013 */
[----:B------:R1:W-:Y:S01]  /*6fb0*/  STS.128 [R56+UR43+0x200], R32 ;  /* 0x0002002038007988 */ /* 0x0003e20008000c2b */
[----:B------:R-:W-:Y:S02]  /*6fc0*/  F2FP.F16.F32.PACK_AB R8, R9, R8 ;  /* 0x000000080908723e */ /* 0x000fe400000000ff */
[----:B------:R-:W-:Y:S02]  /*6fd0*/  F2FP.F16.F32.PACK_AB R9, R15, R10 ;  /* 0x0000000a0f09723e */ /* 0x000fe400000000ff */
[----:B------:R-:W-:Y:S02]  /*6fe0*/  F2FP.F16.F32.PACK_AB R10, R13, R12 ;  /* 0x0000000c0d0a723e */ /* 0x000fe400000000ff */
[----:B------:R-:W-:Y:S05]  /*6ff0*/  F2FP.F16.F32.PACK_AB R11, R19, R14 ;  /* 0x0000000e130b723e */ /* 0x000fea00000000ff */
[----:B------:R1:W-:Y:S01]  /*7000*/  STS.128 [R62+0x200], R8 ;  /* 0x000200083e007388 */ /* 0x0003e20000000c00 */
[----:B------:R-:W-:Y:S01]  /*7010*/  @!PT LDS RZ, [RZ] ;  /* 0x00000000fffff984 */ /* 0x000fe20000000800 */
[----:B------:R-:W-:Y:S01]  /*7020*/  @!PT LDS RZ, [RZ] ;  /* 0x00000000fffff984 */ /* 0x000fe20000000800 */
[----:B------:R-:W-:Y:S01]  /*7030*/  @!PT LDS RZ, [RZ] ;  /* 0x00000000fffff984 */ /* 0x000fe20000000800 */
[----:B------:R-:W-:Y:S01]  /*7040*/  @!PT LDS RZ, [RZ] ;  /* 0x00000000fffff984 */ /* 0x000fe20000000800 */
[----:B------:R2:W-:Y:S07]  /*7050*/  MEMBAR.ALL.CTA ;  /* 0x0000000000007992 */ /* 0x0005ee0000008000 */
[----:B--2---:R-:W2:Y:S02]  /*7060*/  FENCE.VIEW.ASYNC.S ;  /* 0x00000000000073c6 */ /* 0x004ea40000000000 */
[----:B--2---:R-:W-:Y:S06]  /*7070*/  BAR.SYNC.DEFER_BLOCKING 0x1, 0x80 ;  /* 0x0042000000007b1d */ /* 0x004fec0000010000 */
[----:B------:R-:W-:Y:S05]  /*7080*/  @P0 BRA `(.L_x_120) ;  /* 0x00000000003c0947 */ /* 0x000fea0003800000 */
[----:B------:R-:W2:Y:S01]  /*7090*/  LDCU.64 UR6, c[0x0][0x348] ;  /* 0x00006900ff0677ac */ /* 0x000ea20008000a00 */
[----:B------:R-:W-:Y:S01]  /*70a0*/  UIADD3 UR4, UPT, UPT, UR43, 0x200, URZ ;  /* 0x000002002b047890 */ /* 0x000fe2000fffe0ff */
[----:B------:R-:W-:Y:S01]  /*70b0*/  UMOV UR51, UR36 ;  /* 0x0000002400337c82 */ /* 0x000fe20008000000 */
[----:B------:R-:W-:Y:S02]  /*70c0*/  UIADD3 UR9, UPT, UPT, UR49, 0x40, URZ ;  /* 0x0000004031097890 */ /* 0x000fe4000fffe0ff */
[----:B------:R-:W-:Y:S02]  /*70d0*/  UIADD3 UR8, UPT, UPT, UR43, 0xa00, URZ ;  /* 0x00000a002b087890 */ /* 0x000fe4000fffe0ff */
[----:B------:R-:W-:Y:S01]  /*70e0*/  MOV R52, UR4 ;  /* 0x0000000400347c02 */ /* 0x000fe20008000f00 */
[----:B------:R-:W-:Y:S01]  /*70f0*/  UMOV UR10, UR50 ;  /* 0x00000032000a7c82 */ /* 0x000fe20008000000 */
[----:B------:R-:W-:Y:S02]  /*7100*/  UMOV UR11, UR36 ;  /* 0x00000024000b7c82 */ /* 0x000fe40008000000 */
[----:B------:R-:W-:Y:S01]  /*7110*/  R2UR UR48, R52 ;  /* 0x00000000343072ca */ /* 0x000fe200000e0000 */
[----:B--2---:R-:W-:Y:S04]  /*7120*/  UIADD3 UR4, UP0, UPT, UR6, 0x680, URZ ;  /* 0x0000068006047890 */ /* 0x004fe8000ff1e0ff */
[----:B------:R-:W-:Y:S09]  /*7130*/  UIADD3.X UR5, UPT, UPT, URZ, UR7, URZ, UP0, !UPT ;  /* 0x00000007ff057290 */ /* 0x000ff200087fe4ff */
[----:B------:R2:W-:Y:S01]  /*7140*/  UTMASTG.3D [UR48], [UR4] ;  /* 0x00000030040073b5 */ /* 0x0005e20008010000 */
[----:B------:R2:W-:Y:S01]  /*7150*/  UTMASTG.3D [UR8], [UR4] ;  /* 0x00000008040073b5 */ /* 0x0005e20008010000 */
[----:B------:R0:W-:Y:S01]  /*7160*/  UTMACMDFLUSH ;  /* 0x00000000000079b7 */ /* 0x0001e20000000000 */
[----:B--2---:R-:W-:Y:S04]  /*7170*/  DEPBAR.LE SB0, 0x1 ;  /* 0x000080400000791a */ /* 0x004fe80000000000 */
.L_x_120:
[----:B------:R-:W-:Y:S05]  /*7180*/  BSYNC.RECONVERGENT B0 ;  /* 0x0000000000007941 */ /* 0x000fea0003800200 */
.L_x_119:
[----:B------:R-:W-:Y:S01]  /*7190*/  BAR.SYNC.DEFER_BLOCKING 0x1, 0x80 ;  /* 0x0042000000007b1d */ /* 0x000fe20000010000 */
[----:B------:R-:W-:Y:S01]  /*71a0*/  ISETP.NE.AND P1, PT, R61, RZ, PT ;  /* 0x000000ff3d00720c */ /* 0x000fe20003f25270 */
[----:B------:R-:W-:Y:S01]  /*71b0*/  UISETP.NE.AND UP0, UPT, UR52, URZ, UPT ;  /* 0x000000ff3400728c */ /* 0x000fe2000bf05270 */
[----:B------:R-:W-:Y:S11]  /*71c0*/  LEA R2, R26, UR43, 0x3 ;  /* 0x0000002b1a027c11 */ /* 0x000ff6000f8e18ff */
[----:B------:R-:W-:Y:S01]  /*71d0*/  @P1 SHF.L.U32 R3, R59, 0x1f, RZ ;  /* 0x0000001f3b031819 */ /* 0x000fe200000006ff */
[----:B------:R-:W-:Y:S06]  /*71e0*/  BRA.U !UP0, `(.L_x_121) ;  /* 0x0000000108247547 */ /* 0x000fec000b800000 */
[----:B------:R-:W-:Y:S01]  /*71f0*/  IMAD.U32 R4, RZ, RZ, UR46 ;  /* 0x0000002eff047e24 */ /* 0x000fe2000f8e00ff */
[----:B------:R-:W-:Y:S01]  /*7200*/  MOV R0, UR47 ;  /* 0x0000002f00007c02 */ /* 0x000fe20008000f00 */
[----:B------:R-:W-:Y:S03]  /*7210*/  UIADD3 UR4, UPT, UPT, UR46, 0x1, URZ ;  /* 0x000000012e047890 */ /* 0x000fe6000fffe0ff */
[----:B------:R-:W-:Y:S01]  /*7220*/  @P1 LEA R4, R4, UR43, 0x3 ;  /* 0x0000002b04041c11 */ /* 0x000fe2000f8e18ff */
[----:B------:R-:W-:Y:S04]  /*7230*/  UISETP.NE.AND UP0, UPT, UR4, 0x4, UPT ;  /* 0x000000040400788c */ /* 0x000fe8000bf05270 */
[----:B------:R-:W-:Y:S01]  /*7240*/  @P1 VIADD R4, R4, 0x90 ;  /* 0x0000009004041836 */ /* 0x000fe20000000000 */
[----:B------:R-:W-:Y:S04]  /*7250*/  USEL UR46, UR4, URZ, UP0 ;  /* 0x000000ff042e7287 */ /* 0x000fe80008000000 */
[----:B------:R-:W-:Y:S04]  /*7260*/  @P1 PRMT R0, R0, 0x654, R4 ;  /* 0x0000065400001816 */ /* 0x000fe80000000004 */
[----:B------:R2:W-:Y:S04]  /*7270*/  @P1 SYNCS.ARRIVE.TRANS64.RED.A1T0 RZ, [R0+URZ], RZ ;  /* 0x000000ff00ff19a7 */ /* 0x0005e800081004ff */
.L_x_121:
[----:B------:R-:W3:Y:S01]  /*7280*/  @P1 SYNCS.PHASECHK.TRANS64.TRYWAIT P0, [R2+URZ+0x70], R3 ;  /* 0x00007003020015a7 */ /* 0x000ee200080011ff */
[----:B------:R-:W-:Y:S01]  /*7290*/  BSSY B1, `(.L_x_122) ;  /* 0x0000012000017945 */ /* 0x000fe20003800000 */
[----:B---3--:R-:W-:Y:S03]  /*72a0*/  @P1 SEL R63, RZ, 0x1, !P0 ;  /* 0x00000001ff3f1807 */ /* 0x008fe60004000000 */
[----:B------:R-:W-:Y:S05]  /*72b0*/  @!P1 BRA `(.L_x_123) ;  /* 0x00000000003c9947 */ /* 0x000fea0003800000 */
[----:B------:R-:W-:Y:S01]  /*72c0*/  ISETP.NE.AND P1, PT, R64, RZ, PT ;  /* 0x000000ff4000720c */ /* 0x000fe20003f25270 */
[----:B------:R-:W-:Y:S01]  /*72d0*/  BSSY B0, `(.L_x_124) ;  /* 0x0000009000007945 */ /* 0x000fe20003800000 */
[----:B------:R-:W-:Y:S11]  /*72e0*/  ISETP.NE.AND P0, PT, R63, RZ, PT ;  /* 0x000000ff3f00720c */ /* 0x000ff60003f05270 */
[----:B------:R-:W-:Y:S05]  /*72f0*/  @P1 IMAD R4, R26, 0x1000, R56 ;  /* 0x000010001a041824 */ /* 0x000fea00078e0238 */
[----:B------:R-:W-:Y:S05]  /*7300*/  @P1 IADD3 R3, PT, PT, R4, UR43, RZ ;  /* 0x0000002b04031c10 */ /* 0x000fea000fffe0ff */
[----:B------:R-:W-:Y:S01]  /*7310*/  @P1 IMAD.IADD R3, R65, 0x1, R3 ;  /* 0x0000000141031824 */ /* 0x000fe200078e0203 */
[----:B------:R-:W-:Y:S06]  /*7320*/  @P0 BRA `(.L_x_125) ;  /* 0x00000000000c0947 */ /* 0x000fec0003800000 */
[----:B--2---:R-:W-:Y:S04]  /*7330*/  SHF.L.U32 R0, R59, 0x1f, RZ ;  /* 0x0000001f3b007819 */ /* 0x004fe800000006ff */
[----:B------:R-:W2:Y:S02]  /*7340*/  SYNCS.PHASECHK.TRANS64.TRYWAIT P0, [R2+URZ+0x70], R0 ;  /* 0x00007000020075a7 */ /* 0x000ea400080011ff */
[----:B--2---:R-:W-:Y:S05]  /*7350*/  @!P0 BRA `(.L_x_126) ;  /* 0x0000002800688947 */ /* 0x004fea0003800000 */
.L_x_125:
[----:B------:R-:W-:Y:S05]  /*7360*/  BSYNC B0 ;  /* 0x0000000000007941 */ /* 0x000fea0003800000 */
.L_x_124:
[----:B------:R-:W-:Y:S02]  /*7370*/  ISETP.NE.AND P0, PT, R64, RZ, PT ;  /* 0x000000ff4000720c */ /* 0x000fe40003f05270 */
[----:B------:R-:W-:Y:S11]  /*7380*/  IADD3 R26, PT, PT, R26, 0x1, RZ ;  /* 0x000000011a1a7810 */ /* 0x000ff60007ffe0ff */
[----:B------:R3:W4:Y:S04]  /*7390*/  @P0 LDS.128 R28, [R4+UR43+0x200] ;  /* 0x0002002b041c0984 */ /* 0x0007280008000c00 */
[----:B------:R3:W1:Y:S02]  /*73a0*/  @P0 LDS.128 R36, [R3+0x200] ;  /* 0x0002000003240984 */ /* 0x0006640000000c00 */
.L_x_123:
[----:B------:R-:W-:Y:S05]  /*73b0*/  BSYNC B1 ;  /* 0x0000000000017941 */ /* 0x000fea0003800000 */
.L_x_122:
[----:B--2---:R-:W-:Y:S05]  /*73c0*/  VIADD R0, R25, 0x10 ;  /* 0x0000001019007836 */ /* 0x004fea0000000000 */
[----:B------:R-:W-:Y:S04]  /*73d0*/  SHF.R.U32.HI R0, RZ, 0x15, R0 ;  /* 0x00000015ff007819 */ /* 0x000fe80000011600 */
[----:B------:R-:W-:Y:S11]  /*73e0*/  LOP3.LUT P0, RZ, R0, 0x3, R47, 0x48, !PT ;  /* 0x0000000300ff7812 */ /* 0x000ff6000780482f */
[----:B------:R-:W-:Y:S02]  /*73f0*/  @!UPT UIADD3 URZ, UPT, UPT, URZ, URZ, URZ ;  /* 0x000000fffffff290 */ /* 0x000fe4000fffe0ff */
[----:B------:R-:W-:Y:S05]  /*7400*/  @!P0 BRA `(.L_x_127) ;  /* 0x0000000000408947 */ /* 0x000fea0003800000 */
[----:B------:R-:W2:Y:S01]  /*7410*/  LDCU.64 UR8, c[0x4][0x70] ;  /* 0x01000e00ff0877ac */ /* 0x000ea20008000a00 */
[----:B---3--:R-:W-:Y:S01]  /*7420*/  MOV R3, 0x0 ;  /* 0x0000000000037802 */ /* 0x008fe20000000f00 */
[----:B------:R-:W-:Y:S02]  /*7430*/  HFMA2 R12, -RZ, RZ, 0, 5.9604644775390625e-08 ;  /* 0x00000001ff0c7431 */ /* 0x000fe400000001ff */
[----:B-1----:R-:W-:Y:S02]  /*7440*/  IMAD.MOV.U32 R8, RZ, RZ, 0x192 ;  /* 0x00000192ff087424 */ /* 0x002fe400078e00ff */
[----:B------:R-:W-:Y:S01]  /*7450*/  IMAD.MOV.U32 R13, RZ, RZ, RZ ;  /* 0x000000ffff0d7224 */ /* 0x000fe200078e00ff */
[----:B------:R-:W1:Y:S01]  /*7460*/  LDCU.64 UR6, c[0x4][0x78] ;  /* 0x01000f00ff0677ac */ /* 0x000e620008000a00 */
[----:B------:R-:W3:Y:S01]  /*7470*/  LDC.64 R2, c[0x4][R3] ;  /* 0x0100000003027b82 */ /* 0x000ee20000000a00 */
[----:B------:R-:W5:Y:S01]  /*7480*/  LDCU.64 UR4, c[0x4][0x10] ;  /* 0x01000200ff0477ac */ /* 0x000f620008000a00 */
[----:B--2---:R-:W-:Y:S01]  /*7490*/  MOV R5, UR9 ;  /* 0x0000000900057c02 */ /* 0x004fe20008000f00 */
[----:B------:R-:W-:Y:S01]  /*74a0*/  IMAD.U32 R4, RZ, RZ, UR8 ;  /* 0x00000008ff047e24 */ /* 0x000fe2000f8e00ff */
[----:B-1----:R-:W-:Y:S01]  /*74b0*/  MOV R7, UR7 ;  /* 0x0000000700077c02 */ /* 0x002fe20008000f00 */
[----:B------:R-:W-:Y:S01]  /*74c0*/  IMAD.U32 R6, RZ, RZ, UR6 ;  /* 0x00000006ff067e24 */ /* 0x000fe2000f8e00ff */
[----:B-----5:R-:W-:Y:S01]  /*74d0*/  MOV R11, UR5 ;  /* 0x00000005000b7c02 */ /* 0x020fe20008000f00 */
[----:B------:R-:W-:Y:S02]  /*74e0*/  IMAD.U32 R10, RZ, RZ, UR4 ;  /* 0x00000004ff0a7e24 */ /* 0x000fe4000f8e00ff */
[----:B------:R-:W-:Y:S07]  /*74f0*/  LEPC R20, `(.L_x_127) ;  /* 0x000000001014794e */ /* 0x000fee0000000000 */
[----:B---34-:R-:W-:Y:S05]  /*7500*/  CALL.ABS.NOINC R2 ;  /* 0x0000000002007343 */ /* 0x018fea0003c00000 */
.L_x_127:
[----:B------:R-:W-:Y:S01]  /*7510*/  ISETP.NE.AND P6, PT, R61, RZ, PT ;  /* 0x000000ff3d00720c */ /* 0x000fe20003fc5270 */
[----:B------:R-:W-:Y:S05]  /*7520*/  WARPSYNC.ALL ;  /* 0x0000000000007948 */ /* 0x000fea0003800000 */
[----:B------:R-:W-:Y:S01]  /*7530*/  R2UR UR4, R25 ;  /* 0x00000000190472ca */ /* 0x000fe200000e0000 */
[----:B---34-:R-:W-:Y:S01]  /*7540*/  HADD2.F32 R3, -RZ, R28.H0_H0 ;  /* 0x2000001cff037230 */ /* 0x018fe20000004100 */
[----:B------:R-:W-:Y:S01]  /*7550*/  ISETP.NE.AND P0, PT, R60, RZ, PT ;  /* 0x000000ff3c00720c */ /* 0x000fe20003f05270 */
[----:B------:R-:W-:Y:S01]  /*7560*/  HADD2.F32 R20, -RZ, R30.H0_H0 ;  /* 0x2000001eff147230 */ /* 0x000fe20000004100 */
[----:B------:R-:W-:Y:S09]  /*7570*/  BSSY.RECONVERGENT B0, `(.L_x_128) ;  /* 0x0000058000007945 */ /* 0x000ff20003800200 */
[----:B-1----:R-:W1:Y:S02]  /*7580*/  LDTM.x16 R4, tmem[UR4+0x10] ;  /* 0x00001004000479ee */ /* 0x002e640008240000 */
[C---:B-1----:R-:W-:Y:S01]  /*7590*/  FMUL R0, R24.reuse, R4 ;  /* 0x0000000418007220 */ /* 0x042fe20000400000 */
[----:B------:R-:W-:Y:S02]  /*75a0*/  HADD2.F32 R4, -RZ, R28.H1_H1 ;  /* 0x3000001cff047230 */ /* 0x000fe40000004100 */
[C---:B------:R-:W-:Y:S01]  /*75b0*/  FMUL R2, R24.reuse, R5 ;  /* 0x0000000518027220 */ /* 0x040fe20000400000 */
[--C-:B------:R-:W-:Y:S02]  /*75c0*/  HADD2.F32 R5, -RZ, R29.reuse.H0_H0 ;  /* 0x2000001dff057230 */ /* 0x100fe40000004100 */
[C---:B------:R-:W-:Y:S01]  /*75d0*/  FFMA R0, R27.reuse, R3, R0 ;  /* 0x000000031b007223 */ /* 0x040fe20000000000 */
[C---:B------:R-:W-:Y:S01]  /*75e0*/  FMUL R3, R24.reuse, R6 ;  /* 0x0000000618037220 */ /* 0x040fe20000400000 */
[----:B------:R-:W-:Y:S02]  /*75f0*/  HADD2.F32 R6, -RZ, R29.H1_H1 ;  /* 0x3000001dff067230 */ /* 0x000fe40000004100 */
[C---:B------:R-:W-:Y:S01]  /*7600*/  FFMA R2, R27.reuse, R4, R2 ;  /* 0x000000041b027223 */ /* 0x040fe20000000002 */
[C---:B------:R-:W-:Y:S01]  /*7610*/  FMUL R7, R24.reuse, R7 ;  /* 0x0000000718077220 */ /* 0x040fe20000400000 */
[C---:B------:R-:W-:Y:S01]  /*7620*/  FFMA R3, R27.reuse, R5, R3 ;  /* 0x000000051b037223 */ /* 0x040fe20000000003 */
[C---:B------:R-:W-:Y:S01]  /*7630*/  FMUL R4, R24.reuse, R8 ;  /* 0x0000000818047220 */ /* 0x040fe20000400000 */
[----:B------:R-:W-:Y:S01]  /*7640*/  FMUL R5, R24, R9 ;  /* 0x0000000918057220 */ /* 0x000fe20000400000 */
[----:B------:R-:W-:Y:S01]  /*7650*/  F2FP.F16.F32.PACK_AB R32, R2, R0 ;  /* 0x000000000220723e */ /* 0x000fe200000000ff */
[C---:B------:R-:W-:Y:S01]  /*7660*/  FFMA R7, R27.reuse, R6, R7 ;  /* 0x000000061b077223 */ /* 0x040fe20000000007 */
[----:B------:R-:W-:Y:S02]  /*7670*/  HADD2.F32 R0, -RZ, R30.H1_H1 ;  /* 0x3000001eff007230 */ /* 0x000fe40000004100 */
[----:B------:R-:W-:Y:S01]  /*7680*/  FFMA R4, R27, R20, R4 ;  /* 0x000000141b047223 */ /* 0x000fe20000000004 */
[--C-:B------:R-:W-:Y:S02]  /*7690*/  HADD2.F32 R2, -RZ, R31.reuse.H0_H0 ;  /* 0x2000001fff027230 */ /* 0x100fe40000004100 */
[C---:B------:R-:W-:Y:S01]  /*76a0*/  FMUL R6, R24.reuse, R10 ;  /* 0x0000000a18067220 */ /* 0x040fe20000400000 */
[----:B------:R-:W-:Y:S01]  /*76b0*/  F2FP.F16.F32.PACK_AB R33, R7, R3 ;  /* 0x000000030721723e */ /* 0x000fe200000000ff */
[----:B------:R-:W-:Y:S02]  /*76c0*/  HADD2.F32 R3, -RZ, R31.H1_H1 ;  /* 0x3000001fff037230 */ /* 0x000fe40000004100 */
[C---:B------:R-:W-:Y:S01]  /*76d0*/  FFMA R5, R27.reuse, R0, R5 ;  /* 0x000000001b057223 */ /* 0x040fe20000000005 */
[C---:B------:R-:W-:Y:S01]  /*76e0*/  FMUL R11, R24.reuse, R11 ;  /* 0x0000000b180b7220 */ /* 0x040fe20000400000 */
[--C-:B------:R-:W-:Y:S02]  /*76f0*/  HADD2.F32 R7, -RZ, R36.reuse.H0_H0 ;  /* 0x20000024ff077230 */ /* 0x100fe40000004100 */
[C---:B------:R-:W-:Y:S01]  /*7700*/  FMUL R8, R24.reuse, R12 ;  /* 0x0000000c18087220 */ /* 0x040fe20000400000 */
[----:B------:R-:W-:Y:S02]  /*7710*/  HADD2.F32 R0, -RZ, R36.H1_H1 ;  /* 0x30000024ff007230 */ /* 0x000fe40000004100 */
[C---:B------:R-:W-:Y:S01]  /*7720*/  FMUL R9, R24.reuse, R13 ;  /* 0x0000000d18097220 */ /* 0x040fe20000400000 */
[C---:B------:R-:W-:Y:S01]  /*7730*/  FFMA R6, R27.reuse, R2, R6 ;  /* 0x000000021b067223 */ /* 0x040fe20000000006 */
[C---:B------:R-:W-:Y:S01]  /*7740*/  FFMA R11, R27.reuse, R3, R11 ;  /* 0x000000031b0b7223 */ /* 0x040fe2000000000b */
[C---:B------:R-:W-:Y:S01]  /*7750*/  FFMA R8, R27.reuse, R7, R8 ;  /* 0x000000071b087223 */ /* 0x040fe20000000008 */
[C---:B------:R-:W-:Y:S01]  /*7760*/  FFMA R9, R27.reuse, R0, R9 ;  /* 0x000000001b097223 */ /* 0x040fe20000000009 */
[--C-:B------:R-:W-:Y:S02]  /*7770*/  HADD2.F32 R2, -RZ, R37.reuse.H0_H0 ;  /* 0x20000025ff027230 */ /* 0x100fe40000004100 */
[C---:B------:R-:W-:Y:S01]  /*7780*/  FMUL R10, R24.reuse, R14 ;  /* 0x0000000e180a7220 */ /* 0x040fe20000400000 */
[----:B------:R-:W-:Y:S02]  /*7790*/  HADD2.F32 R0, -RZ, R37.H1_H1 ;  /* 0x30000025ff007230 */ /* 0x000fe40000004100 */
[C---:B------:R-:W-:Y:S01]  /*77a0*/  FMUL R15, R24.reuse, R15 ;  /* 0x0000000f180f7220 */ /* 0x040fe20000400000 */
[C---:B------:R-:W-:Y:S01]  /*77b0*/  FMUL R12, R24.reuse, R16 ;  /* 0x00000010180c7220 */ /* 0x040fe20000400000 */
[C---:B------:R-:W-:Y:S01]  /*77c0*/  FFMA R10, R27.reuse, R2, R10 ;  /* 0x000000021b0a7223 */ /* 0x040fe2000000000a */
[--C-:B------:R-:W-:Y:S02]  /*77d0*/  HADD2.F32 R2, -RZ, R38.reuse.H0_H0 ;  /* 0x20000026ff027230 */ /* 0x100fe40000004100 */
[----:B------:R-:W-:Y:S01]  /*77e0*/  FFMA R15, R27, R0, R15 ;  /* 0x000000001b0f7223 */ /* 0x000fe2000000000f */
[----:B------:R-:W-:Y:S01]  /*77f0*/  HADD2.F32 R0, -RZ, R38.H1_H1 ;  /* 0x30000026ff007230 */ /* 0x000fe20000004100 */
[----:B------:R-:W-:Y:S01]  /*7800*/  F2FP.F16.F32.PACK_AB R34, R5, R4 ;  /* 0x000000040522723e */ /* 0x000fe200000000ff */
        /* <DEDUP_REMOVED lines=14> */
[----:B------:R-:W-:Y:S02]  /*78f0*/  F2FP.F16.F32.PACK_AB R11, R19, R14 ;  /* 0x0000000e130b723e */ /* 0x000fe400000000ff */
[----:B------:R-:W-:Y:S02]  /*7900*/  MOV R2, UR46 ;  /* 0x0000002e00027c02 */ /* 0x000fe40008000f00 */
[----:B------:R-:W-:Y:S01]  /*7910*/  MOV R0, UR47 ;  /* 0x0000002f00007c02 */ /* 0x000fe20008000f00 */
[----:B------:R1:W-:Y:S01]  /*7920*/  STS.128 [R62+0x1200], R8 ;  /* 0x001200083e007388 */ /* 0x0003e20000000c00 */
[----:B------:R-:W-:Y:S02]  /*7930*/  @P6 LEA R2, R2, UR43, 0x3 ;  /* 0x0000002b02026c11 */ /* 0x000fe4000f8e18ff */
[----:B------:R-:W-:Y:S02]  /*7940*/  @P6 SHF.L.U32 R3, R59, 0x1f, RZ ;  /* 0x0000001f3b036819 */ /* 0x000fe400000006ff */
[----:B------:R-:W-:Y:S01]  /*7950*/  @P6 IADD3 R2, PT, PT, R2, 0x90, RZ ;  /* 0x0000009002026810 */ /* 0x000fe20007ffe0ff */
[----:B------:R-:W-:Y:S01]  /*7960*/  @!PT LDS RZ, [RZ] ;  /* 0x00000000fffff984 */ /* 0x000fe20000000800 */
[----:B------:R-:W-:Y:S01]  /*7970*/  @!PT LDS RZ, [RZ] ;  /* 0x00000000fffff984 */ /* 0x000fe20000000800 */
[----:B------:R-:W-:Y:S01]  /*7980*/  @!PT LDS RZ, [RZ] ;  /* 0x00000000fffff984 */ /* 0x000fe20000000800 */
[----:B------:R-:W-:Y:S01]  /*7990*/  @!PT LDS RZ, [RZ] ;  /* 0x00000000fffff984 */ /* 0x000fe20000000800 */
[----:B------:R2:W-:Y:S06]  /*79a0*/  MEMBAR.ALL.CTA ;  /* 0x0000000000007992 */ /* 0x0005ec0000008000 */
[----:B--2---:R-:W2:Y:S01]  /*79b0*/  FENCE.VIEW.ASYNC.S ;  /* 0x00000000000073c6 */ /* 0x004ea20000000000 */
[----:B------:R-:W-:Y:S02]  /*79c0*/  @P6 PRMT R0, R0, 0x654, R2 ;  /* 0x0000065400006816 */ /* 0x000fe40000000002 */
[----:B------:R-:W-:Y:S01]  /*79d0*/  LEA R2, R26, UR43, 0x3 ;  /* 0x0000002b1a027c11 */ /* 0x000fe2000f8e18ff */
[----:B--2---:R-:W-:Y:S06]  /*79e0*/  BAR.SYNC.DEFER_BLOCKING 0x1, 0x80 ;  /* 0x0042000000007b1d */ /* 0x004fec0000010000 */
[----:B------:R-:W-:Y:S05]  /*79f0*/  @P0 BRA `(.L_x_129) ;  /* 0x00000000003c0947 */ /* 0x000fea0003800000 */
[----:B------:R-:W2:Y:S01]  /*7a00*/  LDCU.64 UR6, c[0x0][0x348] ;  /* 0x00006900ff0677ac */ /* 0x000ea20008000a00 */
[----:B------:R-:W-:Y:S02]  /*7a10*/  UIADD3 UR13, UPT, UPT, UR49, 0x10, URZ ;  /* 0x00000010310d7890 */ /* 0x000fe4000fffe0ff */
[----:B------:R-:W-:Y:S01]  /*7a20*/  UIADD3 UR12, UPT, UPT, UR43, 0x1200, URZ ;  /* 0x000012002b0c7890 */ /* 0x000fe2000fffe0ff */
[----:B------:R-:W-:Y:S01]  /*7a30*/  UMOV UR14, UR50 ;  /* 0x00000032000e7c82 */ /* 0x000fe20008000000 */
[----:B------:R-:W-:Y:S01]  /*7a40*/  UMOV UR15, UR36 ;  /* 0x00000024000f7c82 */ /* 0x000fe20008000000 */
[----:B------:R-:W-:Y:S02]  /*7a50*/  UIADD3 UR9, UPT, UPT, UR49, 0x50, URZ ;  /* 0x0000005031097890 */ /* 0x000fe4000fffe0ff */
[----:B------:R-:W-:Y:S01]  /*7a60*/  UIADD3 UR8, UPT, UPT, UR43, 0x1a00, URZ ;  /* 0x00001a002b087890 */ /* 0x000fe2000fffe0ff */
[----:B------:R-:W-:Y:S01]  /*7a70*/  UMOV UR10, UR50 ;  /* 0x00000032000a7c82 */ /* 0x000fe20008000000 */
[----:B------:R-:W-:Y:S01]  /*7a80*/  UMOV UR11, UR36 ;  /* 0x00000024000b7c82 */ /* 0x000fe20008000000 */
[----:B--2---:R-:W-:Y:S04]  /*7a90*/  UIADD3 UR4, UP0, UPT, UR6, 0x680, URZ ;  /* 0x0000068006047890 */ /* 0x004fe8000ff1e0ff */
[----:B------:R-:W-:Y:S09]  /*7aa0*/  UIADD3.X UR5, UPT, UPT, URZ, UR7, URZ, UP0, !UPT ;  /* 0x00000007ff057290 */ /* 0x000ff200087fe4ff */
[----:B------:R2:W-:Y:S01]  /*7ab0*/  UTMASTG.3D [UR12], [UR4] ;  /* 0x0000000c040073b5 */ /* 0x0005e20008010000 */
[----:B------:R2:W-:Y:S01]  /*7ac0*/  UTMASTG.3D [UR8], [UR4] ;  /* 0x00000008040073b5 */ /* 0x0005e20008010000 */
[----:B------:R0:W-:Y:S01]  /*7ad0*/  UTMACMDFLUSH ;  /* 0x00000000000079b7 */ /* 0x0001e20000000000 */
[----:B--2---:R-:W-:Y:S04]  /*7ae0*/  DEPBAR.LE SB0, 0x1 ;  /* 0x000080400000791a */ /* 0x004fe80000000000 */
.L_x_129:
[----:B------:R-:W-:Y:S05]  /*7af0*/  BSYNC.RECONVERGENT B0 ;  /* 0x0000000000007941 */ /* 0x000fea0003800200 */
.L_x_128:
[----:B------:R-:W-:Y:S01]  /*7b00*/  BAR.SYNC.DEFER_BLOCKING 0x1, 0x80 ;  /* 0x0042000000007b1d */ /* 0x000fe20000010000 */
[----:B------:R-:W-:Y:S04]  /*7b10*/  UIADD3 UR4, UPT, UPT, UR46, 0x1, URZ ;  /* 0x000000012e047890 */ /* 0x000fe8000fffe0ff */
[----:B------:R-:W-:Y:S04]  /*7b20*/  UISETP.NE.AND UP0, UPT, UR4, 0x4, UPT ;  /* 0x000000040400788c */ /* 0x000fe8000bf05270 */
[----:B------:R-:W-:Y:S01]  /*7b30*/  USEL UR44, UR4, URZ, UP0 ;  /* 0x000000ff042c7287 */ /* 0x000fe20008000000 */
[----:B------:R2:W-:Y:S01]  /*7b40*/  @P6 SYNCS.ARRIVE.TRANS64.RED.A1T0 RZ, [R0+URZ], RZ ;  /* 0x000000ff00ff69a7 */ /* 0x0005e200081004ff */
[----:B------:R-:W-:Y:S01]  /*7b50*/  BSSY B1, `(.L_x_130) ;  /* 0x0000013000017945 */ /* 0x000fe20003800000 */
[----:B------:R-:W3:Y:S02]  /*7b60*/  @P6 SYNCS.PHASECHK.TRANS64.TRYWAIT P0, [R2+URZ+0x70], R3 ;  /* 0x00007003020065a7 */ /* 0x000ee400080011ff */
[----:B---3--:R-:W-:Y:S01]  /*7b70*/  @P6 SEL R63, RZ, 0x1, !P0 ;  /* 0x00000001ff3f6807 */ /* 0x008fe20004000000 */
[----:B--2---:R-:W-:Y:S06]  /*7b80*/  @!P6 BRA `(.L_x_131) ;  /* 0x00000000003ce947 */ /* 0x004fec0003800000 */
[----:B------:R-:W-:Y:S01]  /*7b90*/  ISETP.NE.AND P1, PT, R64, RZ, PT ;  /* 0x000000ff4000720c */ /* 0x000fe20003f25270 */
[----:B------:R-:W-:Y:S01]  /*7ba0*/  BSSY B0, `(.L_x_132) ;  /* 0x0000009000007945 */ /* 0x000fe20003800000 */
[----:B------:R-:W-:Y:S11]  /*7bb0*/  ISETP.NE.AND P0, PT, R63, RZ, PT ;  /* 0x000000ff3f00720c */ /* 0x000ff60003f05270 */
[----:B------:R-:W-:Y:S05]  /*7bc0*/  @P1 IMAD R3, R26, 0x1000, R56 ;  /* 0x000010001a031824 */ /* 0x000fea00078e0238 */
[----:B------:R-:W-:Y:S05]  /*7bd0*/  @P1 IADD3 R0, PT, PT, R3, UR43, RZ ;  /* 0x0000002b03001c10 */ /* 0x000fea000fffe0ff */
[----:B------:R-:W-:Y:S01]  /*7be0*/  @P1 IMAD.IADD R0, R65, 0x1, R0 ;  /* 0x0000000141001824 */ /* 0x000fe200078e0200 */
[----:B------:R-:W-:Y:S06]  /*7bf0*/  @P0 BRA `(.L_x_133) ;  /* 0x00000000000c0947 */ /* 0x000fec0003800000 */
[----:B------:R-:W-:Y:S04]  /*7c00*/  SHF.L.U32 R4, R59, 0x1f, RZ ;  /* 0x0000001f3b047819 */ /* 0x000fe800000006ff */
[----:B------:R-:W2:Y:S02]  /*7c10*/  SYNCS.PHASECHK.TRANS64.TRYWAIT P0, [R2+URZ+0x70], R4 ;  /* 0x00007004020075a7 */ /* 0x000ea400080011ff */
[----:B--2---:R-:W-:Y:S05]  /*7c20*/  @!P0 BRA `(.L_x_134) ;  /* 0x0000002000488947 */ /* 0x004fea0003800000 */
.L_x_133:
[----:B------:R-:W-:Y:S05]  /*7c30*/  BSYNC B0 ;  /* 0x0000000000007941 */ /* 0x000fea0003800000 */
.L_x_132:
[----:B------:R-:W-:Y:S02]  /*7c40*/  ISETP.NE.AND P0, PT, R64, RZ, PT ;  /* 0x000000ff4000720c */ /* 0x000fe40003f05270 */
[----:B------:R-:W-:Y:S11]  /*7c50*/  IADD3 R26, PT, PT, R26, 0x1, RZ ;  /* 0x000000011a1a7810 */ /* 0x000ff60007ffe0ff */
[----:B------:R3:W4:Y:S04]  /*7c60*/  @P0 LDS.128 R28, [R3+UR43+0x200] ;  /* 0x0002002b031c0984 */ /* 0x0007280008000c00 */
[----:B------:R3:W1:Y:S02]  /*7c70*/  @P0 LDS.128 R36, [R0+0x200] ;  /* 0x0002000000240984 */ /* 0x0006640000000c00 */
.L_x_131:
[----:B------:R-:W-:Y:S05]  /*7c80*/  BSYNC B1 ;  /* 0x0000000000017941 */ /* 0x000fea0003800000 */
.L_x_130:
[----:B---3--:R-:W-:Y:S05]  /*7c90*/  VIADD R0, R25, 0x20 ;  /* 0x0000002019007836 */ /* 0x008fea0000000000 */
[----:B------:R-:W-:Y:S04]  /*7ca0*/  SHF.R.U32.HI R0, RZ, 0x15, R0 ;  /* 0x00000015ff007819 */ /* 0x000fe80000011600 */
[----:B------:R-:W-:Y:S11]  /*7cb0*/  LOP3.LUT P0, RZ, R0, 0x3, R47, 0x48, !PT ;  /* 0x0000000300ff7812 */ /* 0x000ff6000780482f */
[----:B------:R-:W-:Y:S02]  /*7cc0*/  @!UPT UIADD3 URZ, UPT, UPT, URZ, URZ, URZ ;  /* 0x000000fffffff290 */ /* 0x000fe4000fffe0ff */
[----:B------:R-:W-:Y:S05]  /*7cd0*/  @!P0 BRA `(.L_x_135) ;  /* 0x0000000000408947 */ /* 0x000fea0003800000 */
[----:B------:R-:W3:Y:S01]  /*7ce0*/  LDCU.64 UR8, c[0x4][0x70] ;  /* 0x01000e00ff0877ac */ /* 0x000ee20008000a00 */
[----:B------:R-:W-:Y:S01]  /*7cf0*/  MOV R3, 0x0 ;  /* 0x0000000000037802 */ /* 0x000fe20000000f00 */
[----:B------:R-:W-:Y:S02]  /*7d00*/  HFMA2 R12, -RZ, RZ, 0, 5.9604644775390625e-08 ;  /* 0x00000001ff0c7431 */ /* 0x000fe400000001ff */
[----:B-1----:R-:W-:Y:S02]  /*7d10*/  IMAD.MOV.U32 R8, RZ, RZ, 0x192 ;  /* 0x00000192ff087424 */ /* 0x002fe400078e00ff */
[----:B------:R-:W-:Y:S01]  /*7d20*/  IMAD.MOV.U32 R13, RZ, RZ, RZ ;  /* 0x000000ffff0d7224 */ /* 0x000fe200078e00ff */
[----:B------:R-:W1:Y:S01]  /*7d30*/  LDCU.64 UR6, c[0x4][0x78] ;  /* 0x01000f00ff0677ac */ /* 0x000e620008000a00 */
[----:B--2---:R-:W2:Y:S01]  /*7d40*/  LDC.64 R2, c[0x4][R3] ;  /* 0x0100000003027b82 */ /* 0x004ea20000000a00 */
[----:B------:R-:W5:Y:S01]  /*7d50*/  LDCU.64 UR4, c[0x4][0x10] ;  /* 0x01000200ff0477ac */ /* 0x000f620008000a00 */
[----:B---3--:R-:W-:Y:S01]  /*7d60*/  MOV R5, UR9 ;  /* 0x0000000900057c02 */ /* 0x008fe20008000f00 */
[----:B------:R-:W-:Y:S01]  /*7d70*/  IMAD.U32 R4, RZ, RZ, UR8 ;  /* 0x00000008ff047e24 */ /* 0x000fe2000f8e00ff */
[----:B-1----:R-:W-:Y:S01]  /*7d80*/  MOV R7, UR7 ;  /* 0x0000000700077c02 */ /* 0x002fe20008000f00 */
[----:B------:R-:W-:Y:S01]  /*7d90*/  IMAD.U32 R6, RZ, RZ, UR6 ;  /* 0x00000006ff067e24 */ /* 0x000fe2000f8e00ff */
[----:B-----5:R-:W-:Y:S01]  /*7da0*/  MOV R11, UR5 ;  /* 0x00000005000b7c02 */ /* 0x020fe20008000f00 */
[----:B------:R-:W-:Y:S02]  /*7db0*/  IMAD.U32 R10, RZ, RZ, UR4 ;  /* 0x00000004ff0a7e24 */ /* 0x000fe4000f8e00ff */
[----:B------:R-:W-:Y:S07]  /*7dc0*/  LEPC R20, `(.L_x_135) ;  /* 0x000000001014794e */ /* 0x000fee0000000000 */
[----:B--2-4-:R-:W-:Y:S05]  /*7dd0*/  CALL.ABS.NOINC R2 ;  /* 0x0000000002007343 */ /* 0x014fea0003c00000 */
.L_x_135:
[----:B------:R-:W-:Y:S01]  /*7de0*/  ISETP.NE.AND P6, PT, R61, RZ, PT ;  /* 0x000000ff3d00720c */ /* 0x000fe20003fc5270 */
[----:B------:R-:W-:Y:S05]  /*7df0*/  WARPSYNC.ALL ;  /* 0x0000000000007948 */ /* 0x000fea0003800000 */
[----:B------:R-:W-:Y:S01]  /*7e00*/  R2UR UR4, R25 ;  /* 0x00000000190472ca */ /* 0x000fe200000e0000 */
[----:B----4-:R-:W-:Y:S01]  /*7e10*/  HADD2.F32 R3, -RZ, R28.H0_H0 ;  /* 0x2000001cff037230 */ /* 0x010fe20000004100 */
[----:B------:R-:W-:Y:S01]  /*7e20*/  ISETP.NE.AND P0, PT, R60, RZ, PT ;  /* 0x000000ff3c00720c */ /* 0x000fe20003f05270 */
[----:B------:R-:W-:Y:S01]  /*7e30*/  HADD2.F32 R20, -RZ, R30.H0_H0 ;  /* 0x2000001eff147230 */ /* 0x000fe20000004100 */
[----:B------:R-:W-:Y:S09]  /*7e40*/  BSSY.RECONVERGENT B0, `(.L_x_136) ;  /* 0x0000058000007945 */ /* 0x000ff20003800200 */
[----:B-12---:R-:W1:Y:S02]  /*7e50*/  LDTM.x16 R4, tmem[UR4+0x20] ;  /* 0x00002004000479ee */ /* 0x006e640008240000 */
        /* <DEDUP_REMOVED lines=59> */
[----:B------:R-:W-:Y:S02]  /*8210*/  LEA R3, R26, UR43, 0x3 ;  /* 0x0000002b1a037c11 */ /* 0x000fe4000f8e18ff */
        /* <DEDUP_REMOVED lines=8> */
[----:B------:R-:W-:Y:S01]  /*82a0*/  @P6 SHF.L.U32 R2, R59, 0x1f, RZ ;  /* 0x0000001f3b026819 */ /* 0x000fe200000006ff */
        /* <DEDUP_REMOVED lines=17> */
.L_x_137:
[----:B------:R-:W-:Y:S05]  /*83c0*/  BSYNC.RECONVERGENT B0 ;  /* 0x0000000000007941 */ /* 0x000fea0003800200 */
.L_x_136:
        /* <DEDUP_REMOVED lines=19> */
.L_x_141:
[----:B------:R-:W-:Y:S05]  /*8500*/  BSYNC B0 ;  /* 0x0000000000007941 */ /* 0x000fea0003800000 */
.L_x_140:
[----:B------:R-:W-:Y:S11]  /*8510*/  ISETP.NE.AND P0, PT, R64, RZ, PT ;  /* 0x000000ff4000720c */ /* 0x000ff60003f05270 */
[----:B------:R-:W-:Y:S02]  /*8520*/  @!UPT UIADD3 URZ, UPT, UPT, URZ, URZ, URZ ;  /* 0x000000fffffff290 */ /* 0x000fe4000fffe0ff */
[----:B------:R3:W4:Y:S04]  /*8530*/  @P0 LDS.128 R28, [R26+UR43+0x200] ;  /* 0x0002002b1a1c0984 */ /* 0x0007280008000c00 */
[----:B------:R3:W1:Y:S02]  /*8540*/  @P0 LDS.128 R36, [R65+0x200] ;  /* 0x0002000041240984 */ /* 0x0006640000000c00 */
.L_x_139:
[----:B------:R-:W-:Y:S05]  /*8550*/  BSYNC B1 ;  /* 0x0000000000017941 */ /* 0x000fea0003800000 */
.L_x_138:
[----:B--2---:R-:W-:Y:S05]  /*8560*/  VIADD R0, R25, 0x30 ;  /* 0x0000003019007836 */ /* 0x004fea0000000000 */
[----:B------:R-:W-:Y:S04]  /*8570*/  SHF.R.U32.HI R0, RZ, 0x15, R0 ;  /* 0x00000015ff007819 */ /* 0x000fe80000011600 */
[----:B------:R-:W-:Y:S11]  /*8580*/  LOP3.LUT P0, RZ, R0, 0x3, R47, 0x48, !PT ;  /* 0x0000000300ff7812 */ /* 0x000ff6000780482f */
[----:B------:R-:W-:Y:S02]  /*8590*/  @!UPT UIADD3 URZ, UPT, UPT, URZ, URZ, URZ ;  /* 0x000000fffffff290 */ /* 0x000fe4000fffe0ff */
[----:B------:R-:W-:Y:S05]  /*85a0*/  @!P0 BRA `(.L_x_143) ;  /* 0x0000000000408947 */ /* 0x000fea0003800000 */
[----:B------:R-:W2:Y:S01]  /*85b0*/  LDCU.64 UR8, c[0x4][0x70] ;  /* 0x01000e00ff0877ac */ /* 0x000ea20008000a00 */
[----:B------:R-:W-:Y:S01]  /*85c0*/  MOV R3, 0x0 ;  /* 0x0000000000037802 */ /* 0x000fe20000000f00 */
        /* <DEDUP_REMOVED lines=14> */
.L_x_143:
[----:B------:R-:W-:Y:S01]  /*86b0*/  ISETP.NE.AND P0, PT, R60, RZ, PT ;  /* 0x000000ff3c00720c */ /* 0x000fe20003f05270 */
[----:B------:R-:W-:Y:S05]  /*86c0*/  WARPSYNC.ALL ;  /* 0x0000000000007948 */ /* 0x000fea0003800000 */
[----:B------:R-:W-:Y:S01]  /*86d0*/  R2UR UR4, R25 ;  /* 0x00000000190472ca */ /* 0x000fe200000e0000 */
[--C-:B----4-:R-:W-:Y:S01]  /*86e0*/  HADD2.F32 R20, -RZ, R28.reuse.H0_H0 ;  /* 0x2000001cff147230 */ /* 0x110fe20000004100 */
[----:B------:R-:W-:Y:S01]  /*86f0*/  IADD3 R53, PT, PT, R53, 0x100, RZ ;  /* 0x0000010035357810 */ /* 0x000fe20007ffe0ff */
[----:B------:R-:W-:Y:S01]  /*8700*/  HADD2.F32 R21, -RZ, R28.H1_H1 ;  /* 0x3000001cff157230 */ /* 0x000fe20000004100 */
[----:B------:R-:W-:Y:S01]  /*8710*/  BSSY.RECONVERGENT B0, `(.L_x_144) ;  /* 0x0000054000007945 */ /* 0x000fe20003800200 */
[--C-:B------:R-:W-:Y:S01]  /*8720*/  HADD2.F32 R25, -RZ, R29.reuse.H0_H0 ;  /* 0x2000001dff197230 */ /* 0x100fe20000004100 */
[----:B------:R-:W-:Y:S01]  /*8730*/  LOP3.LUT R53, R53, 0xfefffff8, RZ, 0xc0, !PT ;  /* 0xfefffff835357812 */ /* 0x000fe200078ec0ff */
[----:B---3--:R-:W-:Y:S02]  /*8740*/  HADD2.F32 R26, -RZ, R29.H1_H1 ;  /* 0x3000001dff1a7230 */ /* 0x008fe40000004100 */
[--C-:B------:R-:W-:Y:S02]  /*8750*/  HADD2.F32 R28, -RZ, R30.reuse.H0_H0 ;  /* 0x2000001eff1c7230 */ /* 0x100fe40000004100 */
[----:B------:R-:W-:Y:S02]  /*8760*/  HADD2.F32 R29, -RZ, R30.H1_H1 ;  /* 0x3000001eff1d7230 */ /* 0x000fe40000004100 */
[----:B-1----:R-:W1:Y:S01]  /*8770*/  LDTM.x16 R4, tmem[UR4+0x30] ;  /* 0x00003004000479ee */ /* 0x002e620008240000 */
[----:B------:R-:W-:Y:S01]  /*8780*/  NOP ;  /* 0x0000000000007918 */ /* 0x000fe20000000000 */
[----:B-1----:R1:W-:Y:S01]  /*8790*/  SYNCS.ARRIVE.TRANS64.RED.A1T0 RZ, [R53+URZ], RZ ;  /* 0x000000ff35ff79a7 */ /* 0x0023e200081004ff */
[--C-:B------:R-:W-:Y:S02]  /*87a0*/  HADD2.F32 R30, -RZ, R31.reuse.H0_H0 ;  /* 0x2000001fff1e7230 */ /* 0x100fe40000004100 */
[----:B------:R-:W-:Y:S02]  /*87b0*/  HADD2.F32 R31, -RZ, R31.H1_H1 ;  /* 0x3000001fff1f7230 */ /* 0x000fe40000004100 */
        /* <DEDUP_REMOVED lines=8> */
[C---:B------:R-:W-:Y:S01]  /*8840*/  FMUL R4, R24.reuse, R4 ;  /* 0x0000000418047220 */ /* 0x040fe20000400000 */
[C---:B------:R-:W-:Y:S01]  /*8850*/  FMUL R5, R24.reuse, R5 ;  /* 0x0000000518057220 */ /* 0x040fe20000400000 */
[C---:B------:R-:W-:Y:S01]  /*8860*/  FMUL R6, R24.reuse, R6 ;  /* 0x0000000618067220 */ /* 0x040fe20000400000 */
[C---:B------:R-:W-:Y:S01]  /*8870*/  FMUL R7, R24.reuse, R7 ;  /* 0x0000000718077220 */ /* 0x040fe20000400000 */
[C---:B------:R-:W-:Y:S01]  /*8880*/  FFMA R4, R27.reuse, R20, R4 ;  /* 0x000000141b047223 */ /* 0x040fe20000000004 */
        /* <DEDUP_REMOVED lines=15> */
[C---:B------:R-:W-:Y:S01]  /*8980*/  FMUL R12, R24.reuse, R16 ;  /* 0x00000010180c7220 */ /* 0x040fe20000400000 */
[C---:B------:R-:W-:Y:S01]  /*8990*/  FFMA R0, R27.reuse, R32, R0 ;  /* 0x000000201b007223 */ /* 0x040fe20000000000 */
[C---:B------:R-:W-:Y:S01]  /*89a0*/  FMUL R13, R24.reuse, R17 ;  /* 0x00000011180d7220 */ /* 0x040fe20000400000 */
[----:B------:R-:W-:Y:S01]  /*89b0*/  FFMA R2, R27, R33, R2 ;  /* 0x000000211b027223 */ /* 0x000fe20000000002 */
[----:B------:R-:W-:Y:S01]  /*89c0*/  F2FP.F16.F32.PACK_AB R4, R5, R4 ;  /* 0x000000040504723e */ /* 0x000fe200000000ff */
[C---:B------:R-:W-:Y:S01]  /*89d0*/  FMUL R14, R24.reuse, R18 ;  /* 0x00000012180e7220 */ /* 0x040fe20000400000 */
[----:B------:R-:W-:Y:S01]  /*89e0*/  FFMA R3, R27, R34, R3 ;  /* 0x000000221b037223 */ /* 0x000fe20000000003 */
[----:B------:R-:W-:Y:S01]  /*89f0*/  F2FP.F16.F32.PACK_AB R5, R7, R6 ;  /* 0x000000060705723e */ /* 0x000fe200000000ff */
[----:B------:R-:W-:Y:S01]  /*8a00*/  FFMA R15, R27, R35, R15 ;  /* 0x000000231b0f7223 */ /* 0x000fe2000000000f */
[----:B------:R-:W-:Y:S01]  /*8a10*/  FMUL R19, R24, R19 ;  /* 0x0000001318137220 */ /* 0x000fe20000400000 */
[----:B------:R-:W-:Y:S01]  /*8a20*/  F2FP.F16.F32.PACK_AB R6, R9, R8 ;  /* 0x000000080906723e */ /* 0x000fe200000000ff */
[----:B------:R-:W-:Y:S01]  /*8a30*/  FFMA R12, R27, R36, R12 ;  /* 0x000000241b0c7223 */ /* 0x000fe2000000000c */
[----:B------:R-:W-:Y:S01]  /*8a40*/  F2FP.F16.F32.PACK_AB R7, R11, R10 ;  /* 0x0000000a0b07723e */ /* 0x000fe200000000ff */
[C---:B------:R-:W-:Y:S01]  /*8a50*/  FFMA R13, R27.reuse, R37, R13 ;  /* 0x000000251b0d7223 */ /* 0x040fe2000000000d */
[C---:B------:R-:W-:Y:S01]  /*8a60*/  FFMA R14, R27.reuse, R38, R14 ;  /* 0x000000261b0e7223 */ /* 0x040fe2000000000e */
[----:B------:R-:W-:Y:S01]  /*8a70*/  FFMA R19, R27, R39, R19 ;  /* 0x000000271b137223 */ /* 0x000fe20000000013 */
[----:B------:R-:W-:Y:S01]  /*8a80*/  F2FP.F16.F32.PACK_AB R16, R2, R0 ;  /* 0x000000000210723e */ /* 0x000fe200000000ff */
[----:B------:R1:W-:Y:S01]  /*8a90*/  STS.128 [R56+UR43+0x3200], R4 ;  /* 0x0032000438007988 */ /* 0x0003e20008000c2b */
        /* <DEDUP_REMOVED lines=27> */
.L_x_145:
[----:B------:R-:W-:Y:S05]  /*8c50*/  BSYNC.RECONVERGENT B0 ;  /* 0x0000000000007941 */ /* 0x000fea0003800200 */
.L_x_144:
[----:B------:R-:W-:Y:S01]  /*8c60*/  BAR.SYNC.DEFER_BLOCKING 0x1, 0x80 ;  /* 0x0042000000007b1d */ /* 0x000fe20000010000 */
[----:B------:R-:W-:Y:S01]  /*8c70*/  UISETP.NE.AND UP0, UPT, UR52, -0x4, UPT ;  /* 0xfffffffc3400788c */ /* 0x000fe2000bf05270 */
[----:B------:R-:W-:Y:S08]  /*8c80*/  IADD3 R22, PT, PT, R22, 0x1, RZ ;  /* 0x0000000116167810 */ /* 0x000ff00007ffe0ff */
[----:B------:R-:W-:Y:S05]  /*8c90*/  BRA.U !UP0, `(.L_x_146) ;  /* 0x0000000108287547 */ /* 0x000fea000b800000 */
[----:B------:R-:W-:Y:S01]  /*8ca0*/  ISETP.NE.AND P0, PT, R61, RZ, PT ;  /* 0x000000ff3d00720c */ /* 0x000fe20003f05270 */
[----:B------:R-:W-:Y:S01]  /*8cb0*/  IMAD.U32 R2, RZ, RZ, UR46 ;  /* 0x0000002eff027e24 */ /* 0x000fe2000f8e00ff */
[----:B------:R-:W-:Y:S01]  /*8cc0*/  UIADD3 UR4, UPT, UPT, UR46, 0x1, URZ ;  /* 0x000000012e047890 */ /* 0x000fe2000fffe0ff */
[----:B------:R-:W-:Y:S03]  /*8cd0*/  IMAD.U32 R0, RZ, RZ, UR47 ;  /* 0x0000002fff007e24 */ /* 0x000fe6000f8e00ff */
[----:B------:R-:W-:Y:S04]  /*8ce0*/  UISETP.NE.AND UP0, UPT, UR4, 0x4, UPT ;  /* 0x000000040400788c */ /* 0x000fe8000bf05270 */
[----:B------:R-:W-:Y:S03]  /*8cf0*/  USEL UR46, UR4, URZ, UP0 ;  /* 0x000000ff042e7287 */ /* 0x000fe60008000000 */
[----:B------:R-:W-:Y:S05]  /*8d00*/  @P0 LEA R2, R2, UR43, 0x3 ;  /* 0x0000002b02020c11 */ /* 0x000fea000f8e18ff */
[----:B------:R-:W-:Y:S05]  /*8d10*/  @P0 VIADD R2, R2, 0x90 ;  /* 0x0000009002020836 */ /* 0x000fea0000000000 */
[----:B------:R-:W-:Y:S04]  /*8d20*/  @P0 PRMT R0, R0, 0x654, R2 ;  /* 0x0000065400000816 */ /* 0x000fe80000000002 */
[----:B------:R2:W-:Y:S03]  /*8d30*/  @P0 SYNCS.ARRIVE.TRANS64.RED.A1T0 RZ, [R0+URZ], RZ ;  /* 0x000000ff00ff09a7 */ /* 0x0005e600081004ff */
.L_x_146:
[----:B------:R-:W-:Y:S01]  /*8d40*/  R2UR UR4, R50 ;  /* 0x00000000320472ca */ /* 0x000fe200000e0000 */
[----:B------:R-:W-:Y:S01]  /*8d50*/  UISETP.NE.AND UP0, UPT, UR62, URZ, UPT ;  /* 0x000000ff3e00728c */ /* 0x000fe2000bf05270 */
[----:B------:R-:W-:Y:S01]  /*8d60*/  ISETP.NE.AND P0, PT, R55, 0x2, PT ;  /* 0x000000023700780c */ /* 0x000fe20003f05270 */
[----:B------:R-:W-:Y:S01]  /*8d70*/  UIADD3 UR24, UPT, UPT, UR37, UR63, URZ ;  /* 0x0000003f25187290 */ /* 0x000fe2000fffe0ff */
[----:B------:R-:W-:Y:S01]  /*8d80*/  ISETP.NE.AND P1, PT, R22, 0x4, PT ;  /* 0x000000041600780c */ /* 0x000fe20003f25270 */
[----:B------:R-:W-:Y:S01]  /*8d90*/  UIADD3 UR52, UPT, UPT, UR52, 0x4, URZ ;  /* 0x0000000434347890 */ /* 0x000fe2000fffe0ff */
[----:B------:R-:W-:Y:S01]  /*8da0*/  SEL R2, RZ, 0x1, P0 ;  /* 0x00000001ff027807 */ /* 0x000fe20000000000 */
[----:B------:R-:W-:Y:S01]  /*8db0*/  UMOV UR36, UR61 ;  /* 0x0000003d00247c82 */ /* 0x000fe20008000000 */
[----:B--2---:R-:W-:Y:S02]  /*8dc0*/  SEL R0, RZ, 0x1, P1 ;  /* 0x00000001ff007807 */ /* 0x004fe40000800000 */
[----:B------:R-:W-:Y:S02]  /*8dd0*/  LOP3.LUT R57, R57, R2, RZ, 0x3c, !PT ;  /* 0x0000000239397212 */ /* 0x000fe400078e3cff */
[----:B------:R-:W-:Y:S01]  /*8de0*/  LOP3.LUT R58, R58, R0, RZ, 0x3c, !PT ;  /* 0x000000003a3a7212 */ /* 0x000fe200078e3cff */
[----:B------:R-:W-:Y:S01]  /*8df0*/  UIADD3 UR20, UPT, UPT, UR38, UR4, URZ ;  /* 0x0000000426147290 */ /* 0x000fe2000fffe0ff */
[----:B------:R-:W-:Y:S02]  /*8e00*/  SEL R55, R55, RZ, P0 ;  /* 0x000000ff37377207 */ /* 0x000fe40000000000 */
[----:B------:R-:W-:Y:S01]  /*8e10*/  SEL R22, R22, RZ, P1 ;  /* 0x000000ff16167207 */ /* 0x000fe20000800000 */
[----:B------:R-:W-:Y:S08]  /*8e20*/  BRA.U UP0, `(.L_x_147) ;  /* 0xffffffcd005c7547 */ /* 0x000ff0000b83ffff */
[----:B------:R-:W-:-:S13]  /*8e30*/  R2UR UR4, R51 ;  /* 0x00000000330472ca */ /* 0x000fda00000e0000 */
[----:B------:R-:W-:-:S09]  /*8e40*/  UISETP.NE.AND UP0, UPT, UR4, URZ, UPT ;  /* 0x000000ff0400728c */ /* 0x000fd2000bf05270 */
[----:B------:R-:W-:Y:S05]  /*8e50*/  BRA.U !UP0, `(.L_x_148) ;  /* 0x0000000108487547 */ /* 0x000fea000b800000 */
[----:B------:R-:W2:Y:S02]  /*8e60*/  LDCU.64 UR4, c[0x0][0x890] ;  /* 0x00011200ff0477ac */ /* 0x000ea40008000a00 */
[----:B--2---:R-:W-:-:S04]  /*8e70*/  UISETP.NE.U32.AND UP0, UPT, UR4, URZ, UPT ;  /* 0x000000ff0400728c */ /* 0x004fc8000bf05070 */
[----:B------:R-:W-:-:S09]  /*8e80*/  UISETP.NE.AND.EX UP0, UPT, UR5, URZ, UPT, UP0 ;  /* 0x000000ff0500728c */ /* 0x000fd2000bf05300 */
[----:B------:R-:W-:Y:S05]  /*8e90*/  BRA.U UP0, `(.L_x_149) ;  /* 0x00000001000c7547 */ /* 0x000fea000b800000 */
[----:B------:R-:W-:-:S13]  /*8ea0*/  FSETP.NEU.AND P0, PT, R27, RZ, PT ;  /* 0x000000ff1b00720b */ /* 0x000fda0003f0d000 */
[----:B------:R-:W-:Y:S05]  /*8eb0*/  @!P0 EXIT ;  /* 0x000000000000894d */ /* 0x000fea0003800000 */
[----:B------:R-:W-:Y:S05]  /*8ec0*/  BRA `(.L_x_148) ;  /* 0x00000000002c7947 */ /* 0x000fea0003800000 */
.L_x_149:
[----:B------:R-:W-:Y:S01]  /*8ed0*/  ISETP.NE.AND P0, PT, R54, RZ, PT ;  /* 0x000000ff3600720c */ /* 0x000fe20003f05270 */
[----:B------:R-:W-:-:S12]  /*8ee0*/  BSSY.RECONVERGENT B0, `(.L_x_148) ;  /* 0x0000009000007945 */ /* 0x000fd80003800200 */
[----:B------:R-:W-:Y:S05]  /*8ef0*/  @P0 BRA `(.L_x_150) ;  /* 0x0000000000140947 */ /* 0x000fea0003800000 */
[----:B------:R-:W2:Y:S02]  /*8f00*/  LDCU.64 UR4, c[0x0][0x888] ;  /* 0x00011100ff0477ac */ /* 0x000ea40008000a00 */
[----:B--2---:R-:W-:-:S04]  /*8f10*/  ISETP.NE.U32.AND P0, PT, RZ, UR4, PT ;  /* 0x00000004ff007c0c */ /* 0x004fc8000bf05070 */
[----:B------:R-:W-:-:S13]  /*8f20*/  ISETP.NE.AND.EX P0, PT, RZ, UR5, PT, P0 ;  /* 0x00000005ff007c0c */ /* 0x000fda000bf05300 */
[----:B------:R-:W-:Y:S05]  /*8f30*/  @!P0 EXIT ;  /* 0x000000000000894d */ /* 0x000fea0003800000 */
[----:B------:R-:W-:Y:S05]  /*8f40*/  BRA `(.L_x_151) ;  /* 0x0000000000087947 */ /* 0x000fea0003800000 */
.L_x_150:
[----:B------:R-:W-:-:S13]  /*8f50*/  FSETP.NEU.AND P0, PT, R27, RZ, PT ;  /* 0x000000ff1b00720b */ /* 0x000fda0003f0d000 */
[----:B------:R-:W-:Y:S05]  /*8f60*/  @!P0 EXIT ;  /* 0x000000000000894d */ /* 0x000fea0003800000 */
.L_x_151:
[----:B------:R-:W-:Y:S05]  /*8f70*/  BSYNC.RECONVERGENT B0 ;  /* 0x0000000000007941 */ /* 0x000fea0003800200 */
.L_x_148:
[----:B------:R-:W-:Y:S01]  /*8f80*/  ULEA UR4, UR46, UR43, 0x3 ;  /* 0x0000002b2e047291 */ /* 0x000fe2000f8e18ff */
[----:B------:R-:W-:-:S04]  /*8f90*/  DEPBAR.LE SB0, 0x0 ;  /* 0x000080000000791a */ /* 0x000fc80000000000 */
[----:B------:R-:W-:-:S04]  /*8fa0*/  UIADD3 UR4, UPT, UPT, UR4, 0x90, URZ ;  /* 0x0000009004047890 */ /* 0x000fc8000fffe0ff */
[----:B------:R-:W-:-:S09]  /*8fb0*/  UPRMT UR4, UR47, 0x654, UR4 ;  /* 0x000006542f047896 */ /* 0x000fd20008000004 */
[----:B------:R-:W-:Y:S01]  /*8fc0*/  SYNCS.ARRIVE.TRANS64.RED.A1T0 RZ, [UR4], RZ ;  /* 0x000000ffffff79a7 */ /* 0x000fe20008100404 */
[----:B------:R-:W-:Y:S05]  /*8fd0*/  EXIT ;  /* 0x000000000000794d */ /* 0x000fea0003800000 */
.L_x_24:
[----:B--2---:R2:W3:Y:S02]  /*8fe0*/  SYNCS.PHASECHK.TRANS64.TRYWAIT P0, [R0+URZ+0x130], R2 ;  /* 0x00013002000075a7 */ /* 0x0044e400080011ff */
[----:B---3--:R-:W-:Y:S05]  /*8ff0*/  @!P0 NANOSLEEP.SYNCS 0x989680 ;  /* 0x009896800000895d */ /* 0x008fea0003900000 */
[----:B------:R-:W3:Y:S02]  /*9000*/  @!P0 SYNCS.PHASECHK.TRANS64 P0, [R0+URZ+0x130], R2 ;  /* 0x00013002000085a7 */ /* 0x000ee400080010ff */
[----:B---3--:R-:W-:Y:S05]  /*9010*/  @!P0 BRA `(.L_x_24) ;  /* 0xfffffffc00f08947 */ /* 0x008fea000383ffff */
[----:B------:R-:W-:Y:S05]  /*9020*/  BRA `(.L_x_152) ;  /* 0xffffff8800947947 */ /* 0x000fea000383ffff */
.L_x_27:
[----:B-1----:R-:W-:-:S07]  /*9030*/  MOV R0, UR33 ;  /* 0x0000002100007c02 */ /* 0x002fce0008000f00 */
.L_x_153:
[----:B-1----:R1:W2:Y:S02]  /*9040*/  SYNCS.PHASECHK.TRANS64.TRYWAIT P0, [R0+URZ+0x38], R3 ;  /* 0x00003803000075a7 */ /* 0x0022a400080011ff */
[----:B--2---:R-:W-:Y:S05]  /*9050*/  @!P0 NANOSLEEP.SYNCS 0x989680 ;  /* 0x009896800000895d */ /* 0x004fea0003900000 */
[----:B------:R-:W2:Y:S02]  /*9060*/  @!P0 SYNCS.PHASECHK.TRANS64 P0, [R0+URZ+0x38], R3 ;  /* 0x00003803000085a7 */ /* 0x000ea400080010ff */
[----:B--2---:R-:W-:Y:S05]  /*9070*/  @!P0 BRA `(.L_x_153) ;  /* 0xfffffffc00f08947 */ /* 0x004fea000383ffff */
[----:B------:R-:W-:Y:S05]  /*9080*/  BRA `(.L_x_26) ;  /* 0xffffff8800ec7947 */ /* 0x000fea000383ffff */
.L_x_34:
[----:B-1----:R-:W-:-:S07]  /*9090*/  MOV R0, UR17 ;  /* 0x0000001100007c02 */ /* 0x002fce0008000f00 */
.L_x_154:
[----:B-1----:R1:W2:Y:S02]  /*90a0*/  SYNCS.PHASECHK.TRANS64.TRYWAIT P0, [R0+URZ+0x38], R3 ;  /* 0x00003803000075a7 */ /* 0x0022a400080011ff */
[----:B--2---:R-:W-:Y:S05]  /*90b0*/  @!P0 NANOSLEEP.SYNCS 0x989680 ;  /* 0x009896800000895d */ /* 0x004fea0003900000 */
[----:B------:R-:W2:Y:S02]  /*90c0*/  @!P0 SYNCS.PHASECHK.TRANS64 P0, [R0+URZ+0x38], R3 ;  /* 0x00003803000085a7 */ /* 0x000ea400080010ff */
[----:B--2---:R-:W-:Y:S05]  /*90d0*/  @!P0 BRA `(.L_x_154) ;  /* 0xfffffffc00f08947 */ /* 0x004fea000383ffff */
[----:B------:R-:W-:Y:S05]  /*90e0*/  BRA `(.L_x_33) ;  /* 0xffffff8c00ac7947 */ /* 0x000fea000383ffff */
.L_x_39:
[----:B-1----:R1:W2:Y:S02]  /*90f0*/  SYNCS.PHASECHK.TRANS64.TRYWAIT P0, [R3+URZ+0xc0], R0 ;  /* 0x0000c000030075a7 */ /* 0x0022a400080011ff */
[----:B--2---:R-:W-:Y:S05]  /*9100*/  @!P0 NANOSLEEP.SYNCS 0x989680 ;  /* 0x009896800000895d */ /* 0x004fea0003900000 */
[----:B------:R-:W2:Y:S02]  /*9110*/  @!P0 SYNCS.PHASECHK.TRANS64 P0, [R3+URZ+0xc0], R0 ;  /* 0x0000c000030085a7 */ /* 0x000ea400080010ff */
[----:B--2---:R-:W-:Y:S05]  /*9120*/  @!P0 BRA `(.L_x_39) ;  /* 0xfffffffc00f08947 */ /* 0x004fea000383ffff */
[----:B------:R-:W-:Y:S05]  /*9130*/  BRA `(.L_x_155) ;  /* 0xffffff9000547947 */ /* 0x000fea000383ffff */
.L_x_43:
[----:B------:R-:W-:-:S07]  /*9140*/  MOV R0, UR4 ;  /* 0x0000000400007c02 */ /* 0x000fce0008000f00 */
.L_x_156:
[----:B-1----:R1:W2:Y:S02]  /*9150*/  SYNCS.PHASECHK.TRANS64.TRYWAIT P0, [R0+URZ], R2 ;  /* 0x00000002000075a7 */ /* 0x0022a400080011ff */
[----:B--2---:R-:W-:Y:S05]  /*9160*/  @!P0 NANOSLEEP.SYNCS 0x989680 ;  /* 0x009896800000895d */ /* 0x004fea0003900000 */
[----:B------:R-:W2:Y:S02]  /*9170*/  @!P0 SYNCS.PHASECHK.TRANS64 P0, [R0+URZ], R2 ;  /* 0x00000002000085a7 */ /* 0x000ea400080010ff */
[----:B--2---:R-:W-:Y:S05]  /*9180*/  @!P0 BRA `(.L_x_156) ;  /* 0xfffffffc00f08947 */ /* 0x004fea000383ffff */
[----:B------:R-:W-:Y:S05]  /*9190*/  BRA `(.L_x_157) ;  /* 0xffffff9400fc7947 */ /* 0x000fea000383ffff */
.L_x_44:
[----:B------:R-:W-:-:S07]  /*91a0*/  MOV R0, UR5 ;  /* 0x0000000500007c02 */ /* 0x000fce0008000f00 */
.L_x_158:
[----:B-1----:R1:W2:Y:S02]  /*91b0*/  SYNCS.PHASECHK.TRANS64.TRYWAIT P0, [R0+URZ], R3 ;  /* 0x00000003000075a7 */ /* 0x0022a400080011ff */
[----:B--2---:R-:W-:Y:S05]  /*91c0*/  @!P0 NANOSLEEP.SYNCS 0x989680 ;  /* 0x009896800000895d */ /* 0x004fea0003900000 */
[----:B------:R-:W2:Y:S02]  /*91d0*/  @!P0 SYNCS.PHASECHK.TRANS64 P0, [R0+URZ], R3 ;  /* 0x00000003000085a7 */ /* 0x000ea400080010ff */
[----:B--2---:R-:W-:Y:S05]  /*91e0*/  @!P0 BRA `(.L_x_158) ;  /* 0xfffffffc00f08947 */ /* 0x004fea000383ffff */
[----:B------:R-:W-:Y:S05]  /*91f0*/  BRA `(.L_x_159) ;  /* 0xffffff9800087947 */ /* 0x000fea000383ffff */
.L_x_45:
[----:B------:R-:W-:-:S07]  /*9200*/  MOV R0, UR5 ;  /* 0x0000000500007c02 */ /* 0x000fce0008000f00 */
.L_x_160:
[----:B-1----:R1:W2:Y:S02]  /*9210*/  SYNCS.PHASECHK.TRANS64.TRYWAIT P0, [R0+URZ], R3 ;  /* 0x00000003000075a7 */ /* 0x0022a400080011ff */
[----:B--2---:R-:W-:Y:S05]  /*9220*/  @!P0 NANOSLEEP.SYNCS 0x989680 ;  /* 0x009896800000895d */ /* 0x004fea0003900000 */
[----:B------:R-:W2:Y:S02]  /*9230*/  @!P0 SYNCS.PHASECHK.TRANS64 P0, [R0+URZ], R3 ;  /* 0x00000003000085a7 */ /* 0x000ea400080010ff */
[----:B--2---:R-:W-:Y:S05]  /*9240*/  @!P0 BRA `(.L_x_160) ;  /* 0xfffffffc00f08947 */ /* 0x004fea000383ffff */
[----:B------:R-:W-:Y:S05]  /*9250*/  BRA `(.L_x_161) ;  /* 0xffffff9800147947 */ /* 0x000fea000383ffff */
.L_x_46:
[----:B------:R-:W-:-:S07]  /*9260*/  MOV R0, UR5 ;  /* 0x0000000500007c02 */ /* 0x000fce0008000f00 */
.L_x_162:
[----:B-1----:R1:W2:Y:S02]  /*9270*/  SYNCS.PHASECHK.TRANS64.TRYWAIT P0, [R0+URZ], R3 ;  /* 0x00000003000075a7 */ /* 0x0022a400080011ff */
[----:B--2---:R-:W-:Y:S05]  /*9280*/  @!P0 NANOSLEEP.SYNCS 0x989680 ;  /* 0x009896800000895d */ /* 0x004fea0003900000 */
[----:B------:R-:W2:Y:S02]  /*9290*/  @!P0 SYNCS.PHASECHK.TRANS64 P0, [R0+URZ], R3 ;  /* 0x00000003000085a7 */ /* 0x000ea400080010ff */
[----:B--2---:R-:W-:Y:S05]  /*92a0*/  @!P0 BRA `(.L_x_162) ;  /* 0xfffffffc00f08947 */ /* 0x004fea000383ffff */
[----:B------:R-:W-:Y:S05]  /*92b0*/  BRA `(.L_x_163) ;  /* 0xffffff9800207947 */ /* 0x000fea000383ffff */
.L_x_47:
[----:B------:R-:W-:-:S07]  /*92c0*/  MOV R0, UR5 ;  /* 0x0000000500007c02 */ /* 0x000fce0008000f00 */
.L_x_164:
[----:B-1----:R1:W2:Y:S02]  /*92d0*/  SYNCS.PHASECHK.TRANS64.TRYWAIT P0, [R0+URZ], R3 ;  /* 0x00000003000075a7 */ /* 0x0022a400080011ff */
[----:B--2---:R-:W-:Y:S05]  /*92e0*/  @!P0 NANOSLEEP.SYNCS 0x989680 ;  /* 0x009896800000895d */ /* 0x004fea0003900000 */
[----:B------:R-:W2:Y:S02]  /*92f0*/  @!P0 SYNCS.PHASECHK.TRANS64 P0, [R0+URZ], R3 ;  /* 0x00000003000085a7 */ /* 0x000ea400080010ff */
[----:B--2---:R-:W-:Y:S05]  /*9300*/  @!P0 BRA `(.L_x_164) ;  /* 0xfffffffc00f08947 */ /* 0x004fea000383ffff */
[----:B------:R-:W-:Y:S05]  /*9310*/  BRA `(.L_x_165) ;  /* 0xffffff98002c7947 */ /* 0x000fea000383ffff */
.L_x_48:
[----:B------:R-:W-:-:S07]  /*9320*/  MOV R0, UR5 ;  /* 0x0000000500007c02 */ /* 0x000fce0008000f00 */
.L_x_166:
[----:B-1----:R1:W2:Y:S02]  /*9330*/  SYNCS.PHASECHK.TRANS64.TRYWAIT P0, [R0+URZ], R3 ;  /* 0x00000003000075a7 */ /* 0x0022a400080011ff */
[----:B--2---:R-:W-:Y:S05]  /*9340*/  @!P0 NANOSLEEP.SYNCS 0x989680 ;  /* 0x009896800000895d */ /* 0x004fea0003900000 */
[----:B------:R-:W2:Y:S02]  /*9350*/  @!P0 SYNCS.PHASECHK.TRANS64 P0, [R0+URZ], R3 ;  /* 0x00000003000085a7 */ /* 0x000ea400080010ff */
[----:B--2---:R-:W-:Y:S05]  /*9360*/  @!P0 BRA `(.L_x_166) ;  /* 0xfffffffc00f08947 */ /* 0x004fea000383ffff */
[----:B------:R-:W-:Y:S05]  /*9370*/  BRA `(.L_x_167) ;  /* 0xffffff9800387947 */ /* 0x000fea000383ffff */
.L_x_51:
[----:B-1----:R1:W2:Y:S02]  /*9380*/  SYNCS.PHASECHK.TRANS64.TRYWAIT P0, [R2+URZ+0x120], R4 ;  /* 0x00012004020075a7 */ /* 0x0022a400080011ff */
[----:B--2---:R-:W-:Y:S05]  /*9390*/  @!P0 NANOSLEEP.SYNCS 0x989680 ;  /* 0x009896800000895d */ /* 0x004fea0003900000 */
[----:B------:R-:W2:Y:S02]  /*93a0*/  @!P0 SYNCS.PHASECHK.TRANS64 P0, [R2+URZ+0x120], R4 ;  /* 0x00012004020085a7 */ /* 0x000ea400080010ff */
[----:B--2---:R-:W-:Y:S05]  /*93b0*/  @!P0 BRA `(.L_x_51) ;  /* 0xfffffffc00f08947 */ /* 0x004fea000383ffff */
[----:B------:R-:W-:Y:S05]  /*93c0*/  BRA `(.L_x_168) ;  /* 0xffffff9800947947 */ /* 0x000fea000383ffff */
.L_x_52:
[----:B------:R-:W-:-:S07]  /*93d0*/  MOV R2, UR4 ;  /* 0x0000000400027c02 */ /* 0x000fce0008000f00 */
.L_x_169:
[----:B-1----:R1:W2:Y:S02]  /*93e0*/  SYNCS.PHASECHK.TRANS64.TRYWAIT P0, [R2+URZ+0xd0], R5 ;  /* 0x0000d005020075a7 */ /* 0x0022a400080011ff */
[----:B--2---:R-:W-:Y:S05]  /*93f0*/  @!P0 NANOSLEEP.SYNCS 0x989680 ;  /* 0x009896800000895d */ /* 0x004fea0003900000 */
[----:B------:R-:W2:Y:S02]  /*9400*/  @!P0 SYNCS.PHASECHK.TRANS64 P0, [R2+URZ+0xd0], R5 ;  /* 0x0000d005020085a7 */ /* 0x000ea400080010ff */
[----:B--2---:R-:W-:Y:S05]  /*9410*/  @!P0 BRA `(.L_x_169) ;  /* 0xfffffffc00f08947 */ /* 0x004fea000383ffff */
[----:B------:R-:W-:Y:S05]  /*9420*/  BRA `(.L_x_170) ;  /* 0xffffff9800a47947 */ /* 0x000fea000383ffff */
.L_x_53:
[----:B-1----:R1:W2:Y:S02]  /*9430*/  SYNCS.PHASECHK.TRANS64.TRYWAIT P1, [R2+URZ+0xc0], R4 ;  /* 0x0000c004020075a7 */ /* 0x0022a400080211ff */
[----:B--2---:R-:W-:Y:S05]  /*9440*/  @!P1 NANOSLEEP.SYNCS 0x989680 ;  /* 0x009896800000995d */ /* 0x004fea0003900000 */
[----:B------:R-:W2:Y:S02]  /*9450*/  @!P1 SYNCS.PHASECHK.TRANS64 P1, [R2+URZ+0xc0], R4 ;  /* 0x0000c004020095a7 */ /* 0x000ea400080210ff */
[----:B--2---:R-:W-:Y:S05]  /*9460*/  @!P1 BRA `(.L_x_53) ;  /* 0xfffffffc00f09947 */ /* 0x004fea000383ffff */
[----:B------:R-:W-:Y:S05]  /*9470*/  BRA `(.L_x_171) ;  /* 0xffffff9800d47947 */ /* 0x000fea000383ffff */
.L_x_56:
[----:B------:R-:W-:-:S07]  /*9480*/  MOV R0, UR4 ;  /* 0x0000000400007c02 */ /* 0x000fce0008000f00 */
.L_x_172:
[----:B-1----:R1:W2:Y:S02]  /*9490*/  SYNCS.PHASECHK.TRANS64.TRYWAIT P0, [R0+URZ+0xd0], R2 ;  /* 0x0000d002000075a7 */ /* 0x0022a400080011ff */
[----:B--2---:R-:W-:Y:S05]  /*94a0*/  @!P0 NANOSLEEP.SYNCS 0x989680 ;  /* 0x009896800000895d */ /* 0x004fea0003900000 */
[----:B------:R-:W2:Y:S02]  /*94b0*/  @!P0 SYNCS.PHASECHK.TRANS64 P0, [R0+URZ+0xd0], R2 ;  /* 0x0000d002000085a7 */ /* 0x000ea400080010ff */
[----:B--2---:R-:W-:Y:S05]  /*94c0*/  @!P0 BRA `(.L_x_172) ;  /* 0xfffffffc00f08947 */ /* 0x004fea000383ffff */
[----:B------:R-:W-:Y:S05]  /*94d0*/  BRA `(.L_x_55) ;  /* 0xffffff9c00287947 */ /* 0x000fea000383ffff */
.L_x_65:
[----:B-1----:R-:W-:-:S04]  /*94e0*/  MOV R5, UR5 ;  /* 0x0000000500057c02 */ /* 0x002fc80008000f00 */
[----:B------:R1:W2:Y:S03]  /*94f0*/  SYNCS.PHASECHK.TRANS64.TRYWAIT P0, [R5+URZ+0x8], R6 ;  /* 0x00000806050075a7 */ /* 0x0002a600080011ff */
[----:B--2---:R-:W-:Y:S05]  /*9500*/  @!P0 NANOSLEEP.SYNCS 0x989680 ;  /* 0x009896800000895d */ /* 0x004fea0003900000 */
[----:B------:R-:W2:Y:S02]  /*9510*/  @!P0 SYNCS.PHASECHK.TRANS64 P0, [R5+URZ+0x8], R6 ;  /* 0x00000806050085a7 */ /* 0x000ea400080010ff */
[----:B--2---:R-:W-:Y:S05]  /*9520*/  @!P0 BRA `(.L_x_65) ;  /* 0xfffffffc00ec8947 */ /* 0x004fea000383ffff */
[----:B------:R-:W-:Y:S05]  /*9530*/  BRA `(.L_x_64) ;  /* 0xffffff9c00dc7947 */ /* 0x000fea000383ffff */
.L_x_67:
[----:B------:R-:W-:Y:S01]  /*9540*/  BSSY B0, `(.L_x_173) ;  /* 0x0000006000007945 */ /* 0x000fe20003800000 */
[----:B------:R-:W-:-:S07]  /*9550*/  MOV R15, 0xffffffff ;  /* 0xffffffff000f7802 */ /* 0x000fce0000000f00 */
[----:B-1---5:R-:W-:Y:S05]  /*9560*/  WARPSYNC.COLLECTIVE R15, `(.L_x_174) ;  /* 0x000000000f0c7348 */ /* 0x022fea0003c00000 */
[----:B------:R-:W-:Y:S02]  /*9570*/  ELECT P6, UR79, PT ;  /* 0x00000000004f782f */ /* 0x000fe400038c0000 */
[----:B------:R-:W-:Y:S01]  /*9580*/  MOV R14, UR79 ;  /* 0x0000004f000e7c02 */ /* 0x000fe20008000f00 */
[----:B-1---5:R-:W-:Y:S10]  /*9590*/  ENDCOLLECTIVE ;  /* 0x000000000000791b */ /* 0x022ff40003800000 */
.L_x_174:
[----:B------:R-:W-:Y:S05]  /*95a0*/  BSYNC B0 ;  /* 0x0000000000007941 */ /* 0x000fea0003800000 */
.L_x_173:
[----:B------:R-:W-:Y:S05]  /*95b0*/  BRA `(.L_x_175) ;  /* 0xffffffa0000c7947 */ /* 0x000fea000383ffff */
.L_x_69:
[----:B-1----:R-:W-:-:S04]  /*95c0*/  MOV R0, UR5 ;  /* 0x0000000500007c02 */ /* 0x002fc80008000f00 */
[----:B------:R1:W2:Y:S03]  /*95d0*/  SYNCS.PHASECHK.TRANS64.TRYWAIT P0, [R0+URZ+0x8], R4 ;  /* 0x00000804000075a7 */ /* 0x0002a600080011ff */
[----:B--2---:R-:W-:Y:S05]  /*95e0*/  @!P0 NANOSLEEP.SYNCS 0x989680 ;  /* 0x009896800000895d */ /* 0x004fea0003900000 */
[----:B------:R-:W2:Y:S02]  /*95f0*/  @!P0 SYNCS.PHASECHK.TRANS64 P0, [R0+URZ+0x8], R4 ;  /* 0x00000804000085a7 */ /* 0x000ea400080010ff */
[----:B--2---:R-:W-:Y:S05]  /*9600*/  @!P0 BRA `(.L_x_69) ;  /* 0xfffffffc00ec8947 */ /* 0x004fea000383ffff */
[----:B------:R-:W-:Y:S05]  /*9610*/  BRA `(.L_x_68) ;  /* 0xffffffa000107947 */ /* 0x000fea000383ffff */
.L_x_70:
[----:B-1----:R1:W2:Y:S02]  /*9620*/  SYNCS.PHASECHK.TRANS64.TRYWAIT P0, [R0+URZ+0xc0], R4 ;  /* 0x0000c004000075a7 */ /* 0x0022a400080011ff */
[----:B--2---:R-:W-:Y:S05]  /*9630*/  @!P0 NANOSLEEP.SYNCS 0x989680 ;  /* 0x009896800000895d */ /* 0x004fea0003900000 */
[----:B------:R-:W2:Y:S02]  /*9640*/  @!P0 SYNCS.PHASECHK.TRANS64 P0, [R0+URZ+0xc0], R4 ;  /* 0x0000c004000085a7 */ /* 0x000ea400080010ff */
[----:B--2---:R-:W-:Y:S05]  /*9650*/  @!P0 BRA `(.L_x_70) ;  /* 0xfffffffc00f08947 */ /* 0x004fea000383ffff */
[----:B------:R-:W-:Y:S05]  /*9660*/  BRA `(.L_x_176) ;  /* 0xffffffa000f87947 */ /* 0x000fea000383ffff */
.L_x_72:
[----:B------:R-:W-:-:S07]  /*9670*/  MOV R0, UR31 ;  /* 0x0000001f00007c02 */ /* 0x000fce0008000f00 */
.L_x_177:
[----:B-1----:R1:W2:Y:S02]  /*9680*/  SYNCS.PHASECHK.TRANS64.TRYWAIT P0, [R0+URZ+0x100], R4 ;  /* 0x00010004000075a7 */ /* 0x0022a400080011ff */
[----:B--2---:R-:W-:Y:S05]  /*9690*/  @!P0 NANOSLEEP.SYNCS 0x989680 ;  /* 0x009896800000895d */ /* 0x004fea0003900000 */
[----:B------:R-:W2:Y:S02]  /*96a0*/  @!P0 SYNCS.PHASECHK.TRANS64 P0, [R0+URZ+0x100], R4 ;  /* 0x00010004000085a7 */ /* 0x000ea400080010ff */
[----:B--2---:R-:W-:Y:S05]  /*96b0*/  @!P0 BRA `(.L_x_177) ;  /* 0xfffffffc00f08947 */ /* 0x004fea000383ffff */
[----:B------:R-:W-:Y:S05]  /*96c0*/  BRA `(.L_x_178) ;  /* 0xffffffa400447947 */ /* 0x000fea000383ffff */
.L_x_75:
[----:B------:R-:W-:Y:S07]  /*96d0*/  MOV R0, UR5 ;  /* 0x0000000500007c02 */ /* 0x000fee0008000f00 */
.L_x_179:
[----:B-1----:R1:W2:Y:S02]  /*96e0*/  SYNCS.PHASECHK.TRANS64.TRYWAIT P0, [R0+URZ], R4 ;  /* 0x00000004000075a7 */ /* 0x0022a400080011ff */
[----:B--2---:R-:W-:Y:S05]  /*96f0*/  @!P0 NANOSLEEP.SYNCS 0x989680 ;  /* 0x009896800000895d */ /* 0x004fea0003900000 */
[----:B------:R-:W2:Y:S02]  /*9700*/  @!P0 SYNCS.PHASECHK.TRANS64 P0, [R0+URZ], R4 ;  /* 0x00000004000085a7 */ /* 0x000ea400080010ff */
[----:B--2---:R-:W-:Y:S05]  /*9710*/  @!P0 BRA `(.L_x_179) ;  /* 0xfffffffc00f08947 */ /* 0x004fea000383ffff */
[----:B------:R-:W-:Y:S05]  /*9720*/  BRA `(.L_x_74) ;  /* 0xffffffa400587947 */ /* 0x000fea000383ffff */
.L_x_79:
[----:B-1----:R-:W-:-:S07]  /*9730*/  MOV R0, UR4 ;  /* 0x0000000400007c02 */ /* 0x002fce0008000f00 */
.L_x_180:
[----:B-1----:R1:W2:Y:S02]  /*9740*/  SYNCS.PHASECHK.TRANS64.TRYWAIT P0, [R0+URZ], R2 ;  /* 0x00000002000075a7 */ /* 0x0022a400080011ff */
[----:B--2---:R-:W-:Y:S05]  /*9750*/  @!P0 NANOSLEEP.SYNCS 0x989680 ;  /* 0x009896800000895d */ /* 0x004fea0003900000 */
[----:B------:R-:W2:Y:S02]  /*9760*/  @!P0 SYNCS.PHASECHK.TRANS64 P0, [R0+URZ], R2 ;  /* 0x00000002000085a7 */ /* 0x000ea400080010ff */
[----:B--2---:R-:W-:Y:S05]  /*9770*/  @!P0 BRA `(.L_x_180) ;  /* 0xfffffffc00f08947 */ /* 0x004fea000383ffff */
[----:B------:R-:W-:Y:S05]  /*9780*/  BRA `(.L_x_181) ;  /* 0xffffffa8004c7947 */ /* 0x000fea000383ffff */
.L_x_80:
[----:B------:R-:W-:-:S07]  /*9790*/  MOV R0, UR5 ;  /* 0x0000000500007c02 */ /* 0x000fce0008000f00 */
.L_x_182:
[----:B-1----:R1:W2:Y:S02]  /*97a0*/  SYNCS.PHASECHK.TRANS64.TRYWAIT P0, [R0+URZ], R3 ;  /* 0x00000003000075a7 */ /* 0x0022a400080011ff */
[----:B--2---:R-:W-:Y:S05]  /*97b0*/  @!P0 NANOSLEEP.SYNCS 0x989680 ;  /* 0x009896800000895d */ /* 0x004fea0003900000 */
[----:B------:R-:W2:Y:S02]  /*97c0*/  @!P0 SYNCS.PHASECHK.TRANS64 P0, [R0+URZ], R3 ;  /* 0x00000003000085a7 */ /* 0x000ea400080010ff */
[----:B--2---:R-:W-:Y:S05]  /*97d0*/  @!P0 BRA `(.L_x_182) ;  /* 0xfffffffc00f08947 */ /* 0x004fea000383ffff */
[----:B------:R-:W-:Y:S05]  /*97e0*/  BRA `(.L_x_183) ;  /* 0xffffffa800587947 */ /* 0x000fea000383ffff */
.L_x_81:
[----:B------:R-:W-:-:S07]  /*97f0*/  MOV R0, UR5 ;  /* 0x0000000500007c02 */ /* 0x000fce0008000f00 */
.L_x_184:
[----:B-1----:R1:W2:Y:S02]  /*9800*/  SYNCS.PHASECHK.TRANS64.TRYWAIT P0, [R0+URZ], R3 ;  /* 0x00000003000075a7 */ /* 0x0022a400080011ff */
[----:B--2---:R-:W-:Y:S05]  /*9810*/  @!P0 NANOSLEEP.SYNCS 0x989680 ;  /* 0x009896800000895d */ /* 0x004fea0003900000 */
[----:B------:R-:W2:Y:S02]  /*9820*/  @!P0 SYNCS.PHASECHK.TRANS64 P0, [R0+URZ], R3 ;  /* 0x00000003000085a7 */ /* 0x000ea400080010ff */
[----:B--2---:R-:W-:Y:S05]  /*9830*/  @!P0 BRA `(.L_x_184) ;  /* 0xfffffffc00f08947 */ /* 0x004fea000383ffff */
[----:B------:R-:W-:Y:S05]  /*9840*/  BRA `(.L_x_185) ;  /* 0xffffffa800647947 */ /* 0x000fea000383ffff */
.L_x_84:
[----:B------:R-:W-:-:S07]  /*9850*/  MOV R0, UR26 ;  /* 0x0000001a00007c02 */ /* 0x000fce0008000f00 */
.L_x_186:
[----:B-1----:R1:W2:Y:S02]  /*9860*/  SYNCS.PHASECHK.TRANS64.TRYWAIT P1, [R0+URZ+0x140], R2 ;  /* 0x00014002000075a7 */ /* 0x0022a400080211ff */
[----:B--2---:R-:W-:Y:S05]  /*9870*/  @!P1 NANOSLEEP.SYNCS 0x989680 ;  /* 0x009896800000995d */ /* 0x004fea0003900000 */
[----:B------:R-:W2:Y:S02]  /*9880*/  @!P1 SYNCS.PHASECHK.TRANS64 P1, [R0+URZ+0x140], R2 ;  /* 0x00014002000095a7 */ /* 0x000ea400080210ff */
[----:B--2---:R-:W-:Y:S05]  /*9890*/  @!P1 BRA `(.L_x_186) ;  /* 0xfffffffc00f09947 */ /* 0x004fea000383ffff */
[----:B------:R-:W-:Y:S05]  /*98a0*/  BRA `(.L_x_187) ;  /* 0xffffffa800b07947 */ /* 0x000fea000383ffff */
.L_x_89:
[----:B--2---:R2:W3:Y:S02]  /*98b0*/  SYNCS.PHASECHK.TRANS64.TRYWAIT P0, [R12+URZ+0xc0], R0 ;  /* 0x0000c0000c0075a7 */ /* 0x0044e400080011ff */
[----:B---3--:R-:W-:Y:S05]  /*98c0*/  @!P0 NANOSLEEP.SYNCS 0x989680 ;  /* 0x009896800000895d */ /* 0x008fea0003900000 */
[----:B------:R-:W3:Y:S02]  /*98d0*/  @!P0 SYNCS.PHASECHK.TRANS64 P0, [R12+URZ+0xc0], R0 ;  /* 0x0000c0000c0085a7 */ /* 0x000ee400080010ff */
[----:B---3--:R-:W-:Y:S05]  /*98e0*/  @!P0 BRA `(.L_x_89) ;  /* 0xfffffffc00f08947 */ /* 0x008fea000383ffff */
[----:B------:R-:W-:Y:S05]  /*98f0*/  BRA `(.L_x_188) ;  /* 0xffffffac00d87947 */ /* 0x000fea000383ffff */
.L_x_92:
[----:B-1----:R-:W-:Y:S07]  /*9900*/  MOV R0, UR21 ;  /* 0x0000001500007c02 */ /* 0x002fee0008000f00 */
.L_x_189:
[----:B-1----:R1:W2:Y:S02]  /*9910*/  SYNCS.PHASECHK.TRANS64.TRYWAIT P2, [R0+URZ+0xb8], R6 ;  /* 0x0000b806000075a7 */ /* 0x0022a400080411ff */
[----:B--2---:R-:W-:Y:S05]  /*9920*/  @!P2 NANOSLEEP.SYNCS 0x989680 ;  /* 0x009896800000a95d */ /* 0x004fea0003900000 */
[----:B------:R-:W2:Y:S02]  /*9930*/  @!P2 SYNCS.PHASECHK.TRANS64 P2, [R0+URZ+0xb8], R6 ;  /* 0x0000b8060000a5a7 */ /* 0x000ea400080410ff */
[----:B--2---:R-:W-:Y:S05]  /*9940*/  @!P2 BRA `(.L_x_189) ;  /* 0xfffffffc00f0a947 */ /* 0x004fea000383ffff */
[----:B------:R-:W-:Y:S05]  /*9950*/  BRA `(.L_x_91) ;  /* 0xffffffb400407947 */ /* 0x000fea000383ffff */
.L_x_95:
[----:B------:R-:W-:Y:S07]  /*9960*/  MOV R0, UR21 ;  /* 0x0000001500007c02 */ /* 0x000fee0008000f00 */
.L_x_190:
[----:B-1----:R1:W2:Y:S02]  /*9970*/  SYNCS.PHASECHK.TRANS64.TRYWAIT P0, [R0+URZ+0x90], R9 ;  /* 0x00009009000075a7 */ /* 0x0022a400080011ff */
[----:B--2---:R-:W-:Y:S05]  /*9980*/  @!P0 NANOSLEEP.SYNCS 0x989680 ;  /* 0x009896800000895d */ /* 0x004fea0003900000 */
[----:B------:R-:W2:Y:S02]  /*9990*/  @!P0 SYNCS.PHASECHK.TRANS64 P0, [R0+URZ+0x90], R9 ;  /* 0x00009009000085a7 */ /* 0x000ea400080010ff */
[----:B--2---:R-:W-:Y:S05]  /*99a0*/  @!P0 BRA `(.L_x_190) ;  /* 0xfffffffc00f08947 */ /* 0x004fea000383ffff */
[----:B------:R-:W-:Y:S05]  /*99b0*/  BRA `(.L_x_191) ;  /* 0xffffffb4009c7947 */ /* 0x000fea000383ffff */
.L_x_96:
[----:B------:R-:W-:Y:S07]  /*99c0*/  MOV R0, UR21 ;  /* 0x0000001500007c02 */ /* 0x000fee0008000f00 */
.L_x_192:
[----:B-1----:R1:W2:Y:S02]  /*99d0*/  SYNCS.PHASECHK.TRANS64.TRYWAIT P0, [R0+URZ+0x98], R9 ;  /* 0x00009809000075a7 */ /* 0x0022a400080011ff */
[----:B--2---:R-:W-:Y:S05]  /*99e0*/  @!P0 NANOSLEEP.SYNCS 0x989680 ;  /* 0x009896800000895d */ /* 0x004fea0003900000 */
[----:B------:R-:W2:Y:S02]  /*99f0*/  @!P0 SYNCS.PHASECHK.TRANS64 P0, [R0+URZ+0x98], R9 ;  /* 0x00009809000085a7 */ /* 0x000ea400080010ff */
[----:B--2---:R-:W-:Y:S05]  /*9a00*/  @!P0 BRA `(.L_x_192) ;  /* 0xfffffffc00f08947 */ /* 0x004fea000383ffff */
[----:B------:R-:W-:Y:S05]  /*9a10*/  BRA `(.L_x_193) ;  /* 0xffffffb400f87947 */ /* 0x000fea000383ffff */
.L_x_97:
[----:B------:R-:W-:Y:S07]  /*9a20*/  MOV R0, UR21 ;  /* 0x0000001500007c02 */ /* 0x000fee0008000f00 */
.L_x_194:
[----:B-1----:R1:W2:Y:S02]  /*9a30*/  SYNCS.PHASECHK.TRANS64.TRYWAIT P0, [R0+URZ+0xa0], R9 ;  /* 0x0000a009000075a7 */ /* 0x0022a400080011ff */
[----:B--2---:R-:W-:Y:S05]  /*9a40*/  @!P0 NANOSLEEP.SYNCS 0x989680 ;  /* 0x009896800000895d */ /* 0x004fea0003900000 */
[----:B------:R-:W2:Y:S02]  /*9a50*/  @!P0 SYNCS.PHASECHK.TRANS64 P0, [R0+URZ+0xa0], R9 ;  /* 0x0000a009000085a7 */ /* 0x000ea400080010ff */
[----:B--2---:R-:W-:Y:S05]  /*9a60*/  @!P0 BRA `(.L_x_194) ;  /* 0xfffffffc00f08947 */ /* 0x004fea000383ffff */
[----:B------:R-:W-:Y:S05]  /*9a70*/  BRA `(.L_x_195) ;  /* 0xffffffb800547947 */ /* 0x000fea000383ffff */
.L_x_98:
[----:B------:R-:W-:Y:S07]  /*9a80*/  MOV R0, UR21 ;  /* 0x0000001500007c02 */ /* 0x000fee0008000f00 */
.L_x_196:
[----:B-1----:R1:W2:Y:S02]  /*9a90*/  SYNCS.PHASECHK.TRANS64.TRYWAIT P0, [R0+URZ+0xa8], R9 ;  /* 0x0000a809000075a7 */ /* 0x0022a400080011ff */
[----:B--2---:R-:W-:Y:S05]  /*9aa0*/  @!P0 NANOSLEEP.SYNCS 0x989680 ;  /* 0x009896800000895d */ /* 0x004fea0003900000 */
[----:B------:R-:W2:Y:S02]  /*9ab0*/  @!P0 SYNCS.PHASECHK.TRANS64 P0, [R0+URZ+0xa8], R9 ;  /* 0x0000a809000085a7 */ /* 0x000ea400080010ff */
[----:B--2---:R-:W-:Y:S05]  /*9ac0*/  @!P0 BRA `(.L_x_196) ;  /* 0xfffffffc00f08947 */ /* 0x004fea000383ffff */
[----:B------:R-:W-:Y:S05]  /*9ad0*/  BRA `(.L_x_197) ;  /* 0xffffffb800b07947 */ /* 0x000fea000383ffff */
.L_x_100:
[----:B------:R-:W-:-:S07]  /*9ae0*/  MOV R0, UR21 ;  /* 0x0000001500007c02 */ /* 0x000fce0008000f00 */
.L_x_198:
[----:B-1----:R1:W3:Y:S02]  /*9af0*/  SYNCS.PHASECHK.TRANS64.TRYWAIT P0, [R0+URZ+0x90], R2 ;  /* 0x00009002000075a7 */ /* 0x0022e400080011ff */
[----:B---3--:R-:W-:Y:S05]  /*9b00*/  @!P0 NANOSLEEP.SYNCS 0x989680 ;  /* 0x009896800000895d */ /* 0x008fea0003900000 */
[----:B------:R-:W3:Y:S02]  /*9b10*/  @!P0 SYNCS.PHASECHK.TRANS64 P0, [R0+URZ+0x90], R2 ;  /* 0x00009002000085a7 */ /* 0x000ee400080010ff */
[----:B---3--:R-:W-:Y:S05]  /*9b20*/  @!P0 BRA `(.L_x_198) ;  /* 0xfffffffc00f08947 */ /* 0x008fea000383ffff */
[----:B------:R-:W-:Y:S05]  /*9b30*/  BRA `(.L_x_199) ;  /* 0xffffffbc003c7947 */ /* 0x000fea000383ffff */
.L_x_101:
[----:B-1----:R-:W-:-:S07]  /*9b40*/  MOV R0, UR21 ;  /* 0x0000001500007c02 */ /* 0x002fce0008000f00 */
.L_x_200:
[----:B-1----:R1:W3:Y:S02]  /*9b50*/  SYNCS.PHASECHK.TRANS64.TRYWAIT P0, [R0+URZ+0x98], R2 ;  /* 0x00009802000075a7 */ /* 0x0022e400080011ff */
[----:B---3--:R-:W-:Y:S05]  /*9b60*/  @!P0 NANOSLEEP.SYNCS 0x989680 ;  /* 0x009896800000895d */ /* 0x008fea0003900000 */
[----:B------:R-:W3:Y:S02]  /*9b70*/  @!P0 SYNCS.PHASECHK.TRANS64 P0, [R0+URZ+0x98], R2 ;  /* 0x00009802000085a7 */ /* 0x000ee400080010ff */
[----:B---3--:R-:W-:Y:S05]  /*9b80*/  @!P0 BRA `(.L_x_200) ;  /* 0xfffffffc00f08947 */ /* 0x008fea000383ffff */
[----:B------:R-:W-:Y:S05]  /*9b90*/  BRA `(.L_x_201) ;  /* 0xffffffbc002c7947 */ /* 0x000fea000383ffff */
.L_x_102:
[----:B-1----:R-:W-:-:S07]  /*9ba0*/  MOV R0, UR21 ;  /* 0x0000001500007c02 */ /* 0x002fce0008000f00 */
.L_x_202:
[----:B-1----:R1:W3:Y:S02]  /*9bb0*/  SYNCS.PHASECHK.TRANS64.TRYWAIT P0, [R0+URZ+0xa0], R2 ;  /* 0x0000a002000075a7 */ /* 0x0022e400080011ff */
[----:B---3--:R-:W-:Y:S05]  /*9bc0*/  @!P0 NANOSLEEP.SYNCS 0x989680 ;  /* 0x009896800000895d */ /* 0x008fea0003900000 */
[----:B------:R-:W3:Y:S02]  /*9bd0*/  @!P0 SYNCS.PHASECHK.TRANS64 P0, [R0+URZ+0xa0], R2 ;  /* 0x0000a002000085a7 */ /* 0x000ee400080010ff */
[----:B---3--:R-:W-:Y:S05]  /*9be0*/  @!P0 BRA `(.L_x_202) ;  /* 0xfffffffc00f08947 */ /* 0x008fea000383ffff */
[----:B------:R-:W-:Y:S05]  /*9bf0*/  BRA `(.L_x_203) ;  /* 0xffffffbc001c7947 */ /* 0x000fea000383ffff */
.L_x_104:
[----:B-1----:R1:W2:Y:S02]  /*9c00*/  SYNCS.PHASECHK.TRANS64.TRYWAIT P0, [R3+URZ+0xc0], R0 ;  /* 0x0000c000030075a7 */ /* 0x0022a400080011ff */
[----:B--2---:R-:W-:Y:S05]  /*9c10*/  @!P0 NANOSLEEP.SYNCS 0x989680 ;  /* 0x009896800000895d */ /* 0x004fea0003900000 */
[----:B------:R-:W2:Y:S02]  /*9c20*/  @!P0 SYNCS.PHASECHK.TRANS64 P0, [R3+URZ+0xc0], R0 ;  /* 0x0000c000030085a7 */ /* 0x000ea400080010ff */
[----:B--2---:R-:W-:Y:S05]  /*9c30*/  @!P0 BRA `(.L_x_104) ;  /* 0xfffffffc00f08947 */ /* 0x004fea000383ffff */
[----:B------:R-:W-:Y:S05]  /*9c40*/  BRA `(.L_x_204) ;  /* 0xffffffbc00e87947 */ /* 0x000fea000383ffff */
.L_x_115:
[----:B-1----:R-:W-:Y:S04]  /*9c50*/  MOV R2, UR43 ;  /* 0x0000002b00027c02 */ /* 0x002fe80008000f00 */
[----:B------:R1:W2:Y:S03]  /*9c60*/  SYNCS.PHASECHK.TRANS64.TRYWAIT P1, [R2+URZ+0x70], R3 ;  /* 0x00007003020075a7 */ /* 0x0002a600080211ff */
[----:B--2---:R-:W-:Y:S05]  /*9c70*/  @!P1 NANOSLEEP.SYNCS 0x989680 ;  /* 0x009896800000995d */ /* 0x004fea0003900000 */
[----:B------:R-:W2:Y:S02]  /*9c80*/  @!P1 SYNCS.PHASECHK.TRANS64 P1, [R2+URZ+0x70], R3 ;  /* 0x00007003020095a7 */ /* 0x000ea400080210ff */
[----:B--2---:R-:W-:Y:S05]  /*9c90*/  @!P1 BRA `(.L_x_115) ;  /* 0xfffffffc00ec9947 */ /* 0x004fea000383ffff */
[----:B------:R-:W-:Y:S05]  /*9ca0*/  BRA `(.L_x_114) ;  /* 0xffffffcc00547947 */ /* 0x000fea000383ffff */
.L_x_117:
[----:B-1----:R1:W4:Y:S02]  /*9cb0*/  SYNCS.PHASECHK.TRANS64.TRYWAIT P0, [R53+URZ+0xe0], R0 ;  /* 0x0000e000350075a7 */ /* 0x00232400080011ff */
[----:B----4-:R-:W-:Y:S05]  /*9cc0*/  @!P0 NANOSLEEP.SYNCS 0x989680 ;  /* 0x009896800000895d */ /* 0x010fea0003900000 */
[----:B------:R-:W4:Y:S02]  /*9cd0*/  @!P0 SYNCS.PHASECHK.TRANS64 P0, [R53+URZ+0xe0], R0 ;  /* 0x0000e000350085a7 */ /* 0x000f2400080010ff */
[----:B----4-:R-:W-:Y:S05]  /*9ce0*/  @!P0 BRA `(.L_x_117) ;  /* 0xfffffffc00f08947 */ /* 0x010fea000383ffff */
[----:B------:R-:W-:Y:S05]  /*9cf0*/  BRA `(.L_x_116) ;  /* 0xffffffcc00747947 */ /* 0x000fea000383ffff */
.L_x_126:
[----:B--2---:R2:W3:Y:S02]  /*9d00*/  SYNCS.PHASECHK.TRANS64.TRYWAIT P0, [R2+URZ+0x70], R0 ;  /* 0x00007000020075a7 */ /* 0x0044e400080011ff */
[----:B---3--:R-:W-:Y:S05]  /*9d10*/  @!P0 NANOSLEEP.SYNCS 0x989680 ;  /* 0x009896800000895d */ /* 0x008fea0003900000 */
[----:B------:R-:W3:Y:S02]  /*9d20*/  @!P0 SYNCS.PHASECHK.TRANS64 P0, [R2+URZ+0x70], R0 ;  /* 0x00007000020085a7 */ /* 0x000ee400080010ff */
[----:B---3--:R-:W-:Y:S05]  /*9d30*/  @!P0 BRA `(.L_x_126) ;  /* 0xfffffffc00f08947 */ /* 0x008fea000383ffff */
[----:B------:R-:W-:Y:S05]  /*9d40*/  BRA `(.L_x_125) ;  /* 0xffffffd400847947 */ /* 0x000fea000383ffff */
.L_x_134:
[----:B--2---:R2:W3:Y:S02]  /*9d50*/  SYNCS.PHASECHK.TRANS64.TRYWAIT P0, [R2+URZ+0x70], R4 ;  /* 0x00007004020075a7 */ /* 0x0044e400080011ff */
[----:B---3--:R-:W-:Y:S05]  /*9d60*/  @!P0 NANOSLEEP.SYNCS 0x989680 ;  /* 0x009896800000895d */ /* 0x008fea0003900000 */
[----:B------:R-:W3:Y:S02]  /*9d70*/  @!P0 SYNCS.PHASECHK.TRANS64 P0, [R2+URZ+0x70], R4 ;  /* 0x00007004020085a7 */ /* 0x000ee400080010ff */
[----:B---3--:R-:W-:Y:S05]  /*9d80*/  @!P0 BRA `(.L_x_134) ;  /* 0xfffffffc00f08947 */ /* 0x008fea000383ffff */
[----:B------:R-:W-:Y:S05]  /*9d90*/  BRA `(.L_x_133) ;  /* 0xffffffdc00a47947 */ /* 0x000fea000383ffff */
.L_x_142:
[----:B--2---:R2:W3:Y:S02]  /*9da0*/  SYNCS.PHASECHK.TRANS64.TRYWAIT P0, [R3+URZ+0x70], R0 ;  /* 0x00007000030075a7 */ /* 0x0044e400080011ff */
[----:B---3--:R-:W-:Y:S05]  /*9db0*/  @!P0 NANOSLEEP.SYNCS 0x989680 ;  /* 0x009896800000895d */ /* 0x008fea0003900000 */
[----:B------:R-:W3:Y:S02]  /*9dc0*/  @!P0 SYNCS.PHASECHK.TRANS64 P0, [R3+URZ+0x70], R0 ;  /* 0x00007000030085a7 */ /* 0x000ee400080010ff */
[----:B---3--:R-:W-:Y:S05]  /*9dd0*/  @!P0 BRA `(.L_x_142) ;  /* 0xfffffffc00f08947 */ /* 0x008fea000383ffff */
[----:B------:R-:W-:Y:S05]  /*9de0*/  BRA `(.L_x_141) ;  /* 0xffffffe400c47947 */ /* 0x000fea000383ffff */
        .weak           $__internal_0_$__cuda_sm10x_tcgen05_guardrail_trap_col_being_dealloced_not_returned_by_alloc
        .type           $__internal_0_$__cuda_sm10x_tcgen05_guardrail_trap_col_being_dealloced_not_returned_by_alloc,@function
        .size           $__internal_0_$__cuda_sm10x_tcgen05_guardrail_trap_col_being_dealloced_not_returned_by_alloc,($__internal_1_$__cuda_sm10x_tcgen05_guardrail_trap_phase_invalid_during_alloc - $__internal_0_$__cuda_sm10x_tcgen05_guardrail_trap_col_being_dealloced_not_returned_by_alloc)
$__internal_0_$__cuda_sm10x_tcgen05_guardrail_trap_col_being_dealloced_not_returned_by_alloc:
[----:B------:R-:W-:Y:S05]  /*9df0*/  BPT.TRAP 0x1 ;  /* 0x000000040000795c */ /* 0x000fea0000300000 */
[----:B------:R-:W-:-:S04]  /*9e00*/  HFMA2 R3, -RZ, RZ, 0, 0 ;  /* 0x00000000ff037431 */ /* 0x000fc800000001ff */
[----:B------:R-:W-:Y:S05]  /*9e10*/  RET.REL.NODEC R2 `(_ZN7cutlass13device_kernelINS_4gemm6kernel13GemmUniversalIN4cute5tupleIJiiiiEEENS1_10collective13CollectiveMmaINS1_35MainloopSm100TmaUmmaWarpSpecializedILi7ELi2ELi4ENS5_IJNS4_1CILi2EEESB_NSA_ILi1EEEEEEEENS5_IJNSA_ILi128EEESF_NSA_ILi64EEEEEENS_6half_tENS5_IJlSC_lEEESI_NS5_IJSC_llEEENS4_8TiledMMAINS4_8MMA_AtomIJNS4_26SM100_MMA_F16BF16_2x1SM_SSISI_SI_fLi128ELi128ELNS4_4UMMA5MajorE0ELSP_1ELNSO_7ScaleInE0ELSQ_0EEEEEENS4_6LayoutINS5_IJSC_SC_SC_EEENS5_IJNSA_ILi0EEESV_SV_EEEEENS5_IJNS4_10UnderscoreESY_SY_EEEEENS4_28SM100_TMA_2SM_LOAD_MULTICASTENS4_14ComposedLayoutINS4_7SwizzleILi3ELi4ELi3EEENS4_18smem_ptr_flag_bitsILi16EEENST_INS5_IJNSA_ILi8EEESG_EEENS5_IJSG_SC_EEEEEEEvNS4_8identityENS4_18SM100_TMA_2SM_LOADENS12_IS14_S16_NST_INS5_IJSG_S17_EEENS5_IJSC_SG_EEEEEEEvS1C_EENS_8epilogue10collective18CollectiveEpilogueINS1J_23Sm100TmaWarpSpecializedILi4ELi2ELi16ELb1ELb0EEEJNS5_IJSG_SF_SG_EEENS5_IJNST_ISG_SC_EENST_INS5_IJNSA_ILi16EEESB_EEES1F_EEEEESI_SJ_SI_SJ_NS1J_6fusion15FusionCallbacksIS1N_NS1U_17LinearCombinationISI_fSI_fLNS_15FloatRoundStyleE2EEES1O_S1T_JEEENS4_5SM1004TMEM4LOAD26SM100_TMEM_LOAD_32dp32b16xENS4_13SM90_TMA_LOADENS12_INS13_ILi1ELi4ELi3EEES16_NST_INS5_IJS17_S1Q_EEENS5_IJS1Q_SC_EEEEEEENS4_39AutoVectorizingCopyWithAssumedAlignmentILi128EEENS4_14SM90_TMA_STOREES29_S2B_S2B_EEEvvEEEEvNT_6ParamsE) ;  /* 0xffffff6002787950 */ /* 0x000fea0003c3ffff */
        .weak           $__internal_1_$__cuda_sm10x_tcgen05_guardrail_trap_phase_invalid_during_alloc
        .type           $__internal_1_$__cuda_sm10x_tcgen05_guardrail_trap_phase_invalid_during_alloc,@function
        .size           $__internal_1_$__cuda_sm10x_tcgen05_guardrail_trap_phase_invalid_during_alloc,($__internal_2_$__cuda_sm10x_tcgen05_guardrail_trap_unallocated_columns_being_dealloced - $__internal_1_$__cuda_sm10x_tcgen05_guardrail_trap_phase_invalid_during_alloc)
$__internal_1_$__cuda_sm10x_tcgen05_guardrail_trap_phase_invalid_during_alloc:
[----:B------:R-:W-:Y:S05]  /*9e20*/  BPT.TRAP 0x1 ;  /* 0x000000040000795c */ /* 0x000fea0000300000 */
[----:B------:R-:W-:-:S04]  /*9e30*/  MOV R5, 0x0 ;  /* 0x0000000000057802 */ /* 0x000fc80000000f00 */
[----:B------:R-:W-:Y:S05]  /*9e40*/  RET.REL.NODEC R4 `(_ZN7cutlass13device_kernelINS_4gemm6kernel13GemmUniversalIN4cute5tupleIJiiiiEEENS1_10collective13CollectiveMmaINS1_35MainloopSm100TmaUmmaWarpSpecializedILi7ELi2ELi4ENS5_IJNS4_1CILi2EEESB_NSA_ILi1EEEEEEEENS5_IJNSA_ILi128EEESF_NSA_ILi64EEEEEENS_6half_tENS5_IJlSC_lEEESI_NS5_IJSC_llEEENS4_8TiledMMAINS4_8MMA_AtomIJNS4_26SM100_MMA_F16BF16_2x1SM_SSISI_SI_fLi128ELi128ELNS4_4UMMA5MajorE0ELSP_1ELNSO_7ScaleInE0ELSQ_0EEEEEENS4_6LayoutINS5_IJSC_SC_SC_EEENS5_IJNSA_ILi0EEESV_SV_EEEEENS5_IJNS4_10UnderscoreESY_SY_EEEEENS4_28SM100_TMA_2SM_LOAD_MULTICASTENS4_14ComposedLayoutINS4_7SwizzleILi3ELi4ELi3EEENS4_18smem_ptr_flag_bitsILi16EEENST_INS5_IJNSA_ILi8EEESG_EEENS5_IJSG_SC_EEEEEEEvNS4_8identityENS4_18SM100_TMA_2SM_LOADENS12_IS14_S16_NST_INS5_IJSG_S17_EEENS5_IJSC_SG_EEEEEEEvS1C_EENS_8epilogue10collective18CollectiveEpilogueINS1J_23Sm100TmaWarpSpecializedILi4ELi2ELi16ELb1ELb0EEEJNS5_IJSG_SF_SG_EEENS5_IJNST_ISG_SC_EENST_INS5_IJNSA_ILi16EEESB_EEES1F_EEEEESI_SJ_SI_SJ_NS1J_6fusion15FusionCallbacksIS1N_NS1U_17LinearCombinationISI_fSI_fLNS_15FloatRoundStyleE2EEES1O_S1T_JEEENS4_5SM1004TMEM4LOAD26SM100_TMEM_LOAD_32dp32b16xENS4_13SM90_TMA_LOADENS12_INS13_ILi1ELi4ELi3EEES16_NST_INS5_IJS17_S1Q_EEENS5_IJS1Q_SC_EEEEEEENS4_39AutoVectorizingCopyWithAssumedAlignmentILi128EEENS4_14SM90_TMA_STOREES29_S2B_S2B_EEEvvEEEEvNT_6ParamsE) ;  /* 0xffffff60046c7950 */ /* 0x000fea0003c3ffff */
        .weak           $__internal_2_$__cuda_sm10x_tcgen05_guardrail_trap_unallocated_columns_being_dealloced
        .type           $__internal_2_$__cuda_sm10x_tcgen05_guardrail_trap_unallocated_columns_being_dealloced,@function
        .size           $__internal_2_$__cuda_sm10x_tcgen05_guardrail_trap_unallocated_columns_being_dealloced,(.L_x_206 - $__internal_2_$__cuda_sm10x_tcgen05_guardrail_trap_unallocated_columns_being_dealloced)
$__internal_2_$__cuda_sm10x_tcgen05_guardrail_trap_unallocated_columns_being_dealloced:
[----:B------:R-:W-:Y:S05]  /*9e50*/  BPT.TRAP 0x1 ;  /* 0x000000040000795c */ /* 0x000fea0000300000 */
[----:B------:R-:W-:-:S04]  /*9e60*/  HFMA2 R3, -RZ, RZ, 0, 0 ;  /* 0x00000000ff037431 */ /* 0x000fc800000001ff */
[----:B------:R-:W-:Y:S05]  /*9e70*/  RET.REL.NODEC R2 `(_ZN7cutlass13device_kernelINS_4gemm6kernel13GemmUniversalIN4cute5tupleIJiiiiEEENS1_10collective13CollectiveMmaINS1_35MainloopSm100TmaUmmaWarpSpecializedILi7ELi2ELi4ENS5_IJNS4_1CILi2EEESB_NSA_ILi1EEEEEEEENS5_IJNSA_ILi128EEESF_NSA_ILi64EEEEEENS_6half_tENS5_IJlSC_lEEESI_NS5_IJSC_llEEENS4_8TiledMMAINS4_8MMA_AtomIJNS4_26SM100_MMA_F16BF16_2x1SM_SSISI_SI_fLi128ELi128ELNS4_4UMMA5MajorE0ELSP_1ELNSO_7ScaleInE0ELSQ_0EEEEEENS4_6LayoutINS5_IJSC_SC_SC_EEENS5_IJNSA_ILi0EEESV_SV_EEEEENS5_IJNS4_10UnderscoreESY_SY_EEEEENS4_28SM100_TMA_2SM_LOAD_MULTICASTENS4_14ComposedLayoutINS4_7SwizzleILi3ELi4ELi3EEENS4_18smem_ptr_flag_bitsILi16EEENST_INS5_IJNSA_ILi8EEESG_EEENS5_IJSG_SC_EEEEEEEvNS4_8identityENS4_18SM100_TMA_2SM_LOADENS12_IS14_S16_NST_INS5_IJSG_S17_EEENS5_IJSC_SG_EEEEEEEvS1C_EENS_8epilogue10collective18CollectiveEpilogueINS1J_23Sm100TmaWarpSpecializedILi4ELi2ELi16ELb1ELb0EEEJNS5_IJSG_SF_SG_EEENS5_IJNST_ISG_SC_EENST_INS5_IJNSA_ILi16EEESB_EEES1F_EEEEESI_SJ_SI_SJ_NS1J_6fusion15FusionCallbacksIS1N_NS1U_17LinearCombinationISI_fSI_fLNS_15FloatRoundStyleE2EEES1O_S1T_JEEENS4_5SM1004TMEM4LOAD26SM100_TMEM_LOAD_32dp32b16xENS4_13SM90_TMA_LOADENS12_INS13_ILi1ELi4ELi3EEES16_NST_INS5_IJS17_S1Q_EEENS5_IJS1Q_SC_EEEEEEENS4_39AutoVectorizingCopyWithAssumedAlignmentILi128EEENS4_14SM90_TMA_STOREES29_S2B_S2B_EEEvvEEEEvNT_6ParamsE) ;  /* 0xffffff6002607950 */ /* 0x000fea0003c3ffff */
.L_x_205:
[----:B------:R-:W-:-:S00]  /*9e80*/  BRA `(.L_x_205) ;  /* 0xfffffffc00fc7947 */ /* 0x000fc0000383ffff */
[----:B------:R-:W-:-:S00]  /*9e90*/  NOP ;  /* 0x0000000000007918 */ /* 0x000fc00000000000 */
        /* <DEDUP_REMOVED lines=14> */
.L_x_206:


//--------------------- .nv.global.init           --------------------------
	.section	.nv.global.init,"aw",@progbits
.nv.global.init:
	.type		$str$27,@object
	.size		$str$27,($str$28 - $str$27)
$str$27:
        /*0000*/ 	.byte	0x28, 0x61, 0x64, 0x64, 0x72, 0x65, 0x73, 0x73, 0x20, 0x26, 0x20, 0x6d, 0x61, 0x73, 0x6b, 0x29
        /*0010*/ 	.byte	0x20, 0x3d, 0x3d, 0x20, 0x30, 0x00
	.type		$str$28,@object
	.size		$str$28,($str$26 - $str$28)
$str$28:
        /*0016*/ 	.byte	0x2f, 0x74, 0x6d, 0x70, 0x2f, 0x63, 0x75, 0x74, 0x6c, 0x61, 0x73, 0x73, 0x5f, 0x73, 0x77, 0x65
        /*0026*/ 	.byte	0x65, 0x70, 0x5f, 0x73, 0x72, 0x63, 0x2f, 0x69, 0x6e, 0x63, 0x6c, 0x75, 0x64, 0x65, 0x2f, 0x63
        /*0036*/ 	.byte	0x75, 0x74, 0x65, 0x2f, 0x70, 0x6f, 0x69, 0x6e, 0x74, 0x65, 0x72, 0x5f, 0x66, 0x6c, 0x61, 0x67
        /*0046*/ 	.byte	0x67, 0x65, 0x64, 0x2e, 0x68, 0x70, 0x70, 0x00
	.type		$str$26,@object
	.size		$str$26,($str$25 - $str$26)
$str$26:
        /*004e*/ 	.byte	0x2f, 0x74, 0x6d, 0x70, 0x2f, 0x63, 0x75, 0x74, 0x6c, 0x61, 0x73, 0x73, 0x5f, 0x73, 0x77, 0x65
        /*005e*/ 	.byte	0x65, 0x70, 0x5f, 0x73, 0x72, 0x63, 0x2f, 0x69, 0x6e, 0x63, 0x6c, 0x75, 0x64, 0x65, 0x2f, 0x63
        /*006e*/ 	.byte	0x75, 0x74, 0x65, 0x2f, 0x61, 0x74, 0x6f, 0x6d, 0x2f, 0x63, 0x6f, 0x70, 0x79, 0x5f, 0x74, 0x72
        /*007e*/ 	.byte	0x61, 0x69, 0x74, 0x73, 0x5f, 0x73, 0x6d, 0x31, 0x30, 0x30, 0x2e, 0x68, 0x70, 0x70, 0x00
	.type		$str$25,@object
	.size		$str$25,(__unnamed_1 - $str$25)
$str$25:
        /*008d*/ 	.byte	0x28, 0x28, 0x75, 0x69, 0x6e, 0x74, 0x33, 0x32, 0x5f, 0x74, 0x28, 0x74, 0x68, 0x72, 0x65, 0x61
        /*009d*/ 	.byte	0x64, 0x49, 0x64, 0x78, 0x2e, 0x78, 0x29, 0x20, 0x2f, 0x20, 0x33, 0x32, 0x29, 0x20, 0x25, 0x20
        /*00ad*/ 	.byte	0x34, 0x29, 0x20, 0x3d, 0x3d, 0x20, 0x28, 0x28, 0x28, 0x74, 0x6d, 0x65, 0x6d, 0x5f, 0x61, 0x64
        /*00bd*/ 	.byte	0x64, 0x72, 0x20, 0x3e, 0x3e, 0x20, 0x31, 0x36, 0x29, 0x20, 0x2f, 0x20, 0x33, 0x32, 0x29, 0x20
        /*00cd*/ 	.byte	0x25, 0x20, 0x34, 0x29, 0x00
	.type		__unnamed_1,@object
	.size		__unnamed_1,(__unnamed_2 - __unnamed_1)
__unnamed_1:
        /*00d2*/ 	.byte	0x61, 0x75, 0x74, 0x6f, 0x20, 0x63, 0x75, 0x74, 0x65, 0x3a, 0x3a, 0x61, 0x73, 0x5f, 0x70, 0x6f
        /* <DEDUP_REMOVED lines=24> */
        /*0262*/ 	.byte	0x34, 0x38, 0x3e, 0x3e, 0x3e, 0x3e, 0x5d, 0x00
	.type		__unnamed_2,@object
	.size		__unnamed_2,(.L_2 - __unnamed_2)
__unnamed_2:
        /* <DEDUP_REMOVED lines=40> */
        /*04ea*/ 	.byte	0x3a, 0x3a, 0x43, 0x3c, 0x30, 0x3e, 0x3e, 0x3e, 0x3e, 0x5d, 0x00
.L_2:


//--------------------- .nv.shared._ZN7cutlass13device_kernelINS_4gemm6kernel13GemmUniversalIN4cute5tupleIJiiiiEEENS1_10collective13CollectiveMmaINS1_35MainloopSm100TmaUmmaWarpSpecializedILi7ELi2ELi4ENS5_IJNS4_1CILi2EEESB_NSA_ILi1EEEEEEEENS5_IJNSA_ILi128EEESF_NSA_ILi64EEEEEENS_6half_tENS5_IJlSC_lEEESI_NS5_IJSC_llEEENS4_8TiledMMAINS4_8MMA_AtomIJNS4_26SM100_MMA_F16BF16_2x1SM_SSISI_SI_fLi128ELi128ELNS4_4UMMA5MajorE0ELSP_1ELNSO_7ScaleInE0ELSQ_0EEEEEENS4_6LayoutINS5_IJSC_SC_SC_EEENS5_IJNSA_ILi0EEESV_SV_EEEEENS5_IJNS4_10UnderscoreESY_SY_EEEEENS4_28SM100_TMA_2SM_LOAD_MULTICASTENS4_14ComposedLayoutINS4_7SwizzleILi3ELi4ELi3EEENS4_18smem_ptr_flag_bitsILi16EEENST_INS5_IJNSA_ILi8EEESG_EEENS5_IJSG_SC_EEEEEEEvNS4_8identityENS4_18SM100_TMA_2SM_LOADENS12_IS14_S16_NST_INS5_IJSG_S17_EEENS5_IJSC_SG_EEEEEEEvS1C_EENS_8epilogue10collective18CollectiveEpilogueINS1J_23Sm100TmaWarpSpecializedILi4ELi2ELi16ELb1ELb0EEEJNS5_IJSG_SF_SG_EEENS5_IJNST_ISG_SC_EENST_INS5_IJNSA_ILi16EEESB_EEES1F_EEEEESI_SJ_SI_SJ_NS1J_6fusion15FusionCallbacksIS1N_NS1U_17LinearCombinationISI_fSI_fLNS_15FloatRoundStyleE2EEES1O_S1T_JEEENS4_5SM1004TMEM4LOAD26SM100_TMEM_LOAD_32dp32b16xENS4_13SM90_TMA_LOADENS12_INS13_ILi1ELi4ELi3EEES16_NST_INS5_IJS17_S1Q_EEENS5_IJS1Q_SC_EEEEEEENS4_39AutoVectorizingCopyWithAssumedAlignmentILi128EEENS4_14SM90_TMA_STOREES29_S2B_S2B_EEEvvEEEEvNT_6ParamsE --------------------------
	.section	.nv.shared._ZN7cutlass13device_kernelINS_4gemm6kernel13GemmUniversalIN4cute5tupleIJiiiiEEENS1_10collective13CollectiveMmaINS1_35MainloopSm100TmaUmmaWarpSpecializedILi7ELi2ELi4ENS5_IJNS4_1CILi2EEESB_NSA_ILi1EEEEEEEENS5_IJNSA_ILi128EEESF_NSA_ILi64EEEEEENS_6half_tENS5_IJlSC_lEEESI_NS5_IJSC_llEEENS4_8TiledMMAINS4_8MMA_AtomIJNS4_26SM100_MMA_F16BF16_2x1SM_SSISI_SI_fLi128ELi128ELNS4_4UMMA5MajorE0ELSP_1ELNSO_7ScaleInE0ELSQ_0EEEEEENS4_6LayoutINS5_IJSC_SC_SC_EEENS5_IJNSA_ILi0EEESV_SV_EEEEENS5_IJNS4_10UnderscoreESY_SY_EEEEENS4_28SM100_TMA_2SM_LOAD_MULTICASTENS4_14ComposedLayoutINS4_7SwizzleILi3ELi4ELi3EEENS4_18smem_ptr_flag_bitsILi16EEENST_INS5_IJNSA_ILi8EEESG_EEENS5_IJSG_SC_EEEEEEEvNS4_8identityENS4_18SM100_TMA_2SM_LOADENS12_IS14_S16_NST_INS5_IJSG_S17_EEENS5_IJSC_SG_EEEEEEEvS1C_EENS_8epilogue10collective18CollectiveEpilogueINS1J_23Sm100TmaWarpSpecializedILi4ELi2ELi16ELb1ELb0EEEJNS5_IJSG_SF_SG_EEENS5_IJNST_ISG_SC_EENST_INS5_IJNSA_ILi16EEESB_EEES1F_EEEEESI_SJ_SI_SJ_NS1J_6fusion15FusionCallbacksIS1N_NS1U_17LinearCombinationISI_fSI_fLNS_15FloatRoundStyleE2EEES1O_S1T_JEEENS4_5SM1004TMEM4LOAD26SM100_TMEM_LOAD_32dp32b16xENS4_13SM90_TMA_LOADENS12_INS13_ILi1ELi4ELi3EEES16_NST_INS5_IJS17_S1Q_EEENS5_IJS1Q_SC_EEEEEEENS4_39AutoVectorizingCopyWithAssumedAlignmentILi128EEENS4_14SM90_TMA_STOREES29_S2B_S2B_EEEvvEEEEvNT_6ParamsE,"aw",@nobits
	.sectionflags	@""
	.align	16
	.zero		1024


//--------------------- .nv.shared.reserved.0     --------------------------
	.section	.nv.shared.reserved.0,"aw",@nobits
	.weak		__nv_reservedSMEM_offset_0_alias
	.size		__nv_reservedSMEM_offset_0_alias, 0, 64
	.other		__nv_reservedSMEM_offset_0_alias,@"STO_CUDA_RESERVED_SHARED STV_DEFAULT"
__nv_reservedSMEM_offset_0_alias:
	.zero		0
.nv.shared.reserved.0:
	.zero		64
	.weak		__nv_reservedSMEM_tcgen05_partition
	.type		__nv_reservedSMEM_tcgen05_partition,@object
	.size		__nv_reservedSMEM_tcgen05_partition,(.L_0 - __nv_reservedSMEM_tcgen05_partition)
__nv_reservedSMEM_tcgen05_partition:
	.zero		32
.L_0:


//--------------------- .nv.global                --------------------------
	.section	.nv.global,"aw",@nobits
.nv.global:
	.type		_ZN40_INTERNAL_d9f04c3e_4_k_cu_8e49e71a_368584cute1_E,@object
	.size		_ZN40_INTERNAL_d9f04c3e_4_k_cu_8e49e71a_368584cute1_E,(_ZN40_INTERNAL_d9f04c3e_4_k_cu_8e49e71a_368584cuda3std3__45__cpo6cbeginE - _ZN40_INTERNAL_d9f04c3e_4_k_cu_8e49e71a_368584cute1_E)
_ZN40_INTERNAL_d9f04c3e_4_k_cu_8e49e71a_368584cute1_E:
	.zero		1
	.type		_ZN40_INTERNAL_d9f04c3e_4_k_cu_8e49e71a_368584cuda3std3__45__cpo6cbeginE,@object
	.size		_ZN40_INTERNAL_d9f04c3e_4_k_cu_8e49e71a_368584cuda3std3__45__cpo6cbeginE,(_ZN40_INTERNAL_d9f04c3e_4_k_cu_8e49e71a_368584cuda3std3__48in_placeE - _ZN40_INTERNAL_d9f04c3e_4_k_cu_8e49e71a_368584cuda3std3__45__cpo6cbeginE)
_ZN40_INTERNAL_d9f04c3e_4_k_cu_8e49e71a_368584cuda3std3__45__cpo6cbeginE:
	.zero		1
	.type		_ZN40_INTERNAL_d9f04c3e_4_k_cu_8e49e71a_368584cuda3std3__48in_placeE,@object
	.size		_ZN40_INTERNAL_d9f04c3e_4_k_cu_8e49e71a_368584cuda3std3__48in_placeE,(_ZN40_INTERNAL_d9f04c3e_4_k_cu_8e49e71a_368584cuda3std6ranges3__45__cpo9iter_moveE - _ZN40_INTERNAL_d9f04c3e_4_k_cu_8e49e71a_368584cuda3std3__48in_placeE)
_ZN40_INTERNAL_d9f04c3e_4_k_cu_8e49e71a_368584cuda3std3__48in_placeE:
	.zero		1
	.type		_ZN40_INTERNAL_d9f04c3e_4_k_cu_8e49e71a_368584cuda3std6ranges3__45__cpo9iter_moveE,@object
	.size		_ZN40_INTERNAL_d9f04c3e_4_k_cu_8e49e71a_368584cuda3std6ranges3__45__cpo9iter_moveE,(_ZN40_INTERNAL_d9f04c3e_4_k_cu_8e49e71a_368584cuda3std3__45__cpo5beginE - _ZN40_INTERNAL_d9f04c3e_4_k_cu_8e49e71a_368584cuda3std6ranges3__45__cpo9iter_moveE)
_ZN40_INTERNAL_d9f04c3e_4_k_cu_8e49e71a_368584cuda3std6ranges3__45__cpo9iter_moveE:
	.zero		1
	.type		_ZN40_INTERNAL_d9f04c3e_4_k_cu_8e49e71a_368584cuda3std3__45__cpo5beginE,@object
	.size		_ZN40_INTERNAL_d9f04c3e_4_k_cu_8e49e71a_368584cuda3std3__45__cpo5beginE,(_ZN40_INTERNAL_d9f04c3e_4_k_cu_8e49e71a_368584cuda3std3__442_GLOBAL__N__d9f04c3e_4_k_cu_8e49e71a_368586ignoreE - _ZN40_INTERNAL_d9f04c3e_4_k_cu_8e49e71a_368584cuda3std3__45__cpo5beginE)
_ZN40_INTERNAL_d9f04c3e_4_k_cu_8e49e71a_368584cuda3std3__45__cpo5beginE:
	.zero		1
	.type		_ZN40_INTERNAL_d9f04c3e_4_k_cu_8e49e71a_368584cuda3std3__442_GLOBAL__N__d9f04c3e_4_k_cu_8e49e71a_368586ignoreE,@object
	.size		_ZN40_INTERNAL_d9f04c3e_4_k_cu_8e49e71a_368584cuda3std3__442_GLOBAL__N__d9f04c3e_4_k_cu_8e49e71a_368586ignoreE,(_ZN40_INTERNAL_d9f04c3e_4_k_cu_8e49e71a_368584cute7productE - _ZN40_INTERNAL_d9f04c3e_4_k_cu_8e49e71a_368584cuda3std3__442_GLOBAL__N__d9f04c3e_4_k_cu_8e49e71a_368586ignoreE)
_ZN40_INTERNAL_d9f04c3e_4_k_cu_8e49e71a_368584cuda3std3__442_GLOBAL__N__d9f04c3e_4_k_cu_8e49e71a_368586ignoreE:
	.zero		1
	.type		_ZN40_INTERNAL_d9f04c3e_4_k_cu_8e49e71a_368584cute7productE,@object
	.size		_ZN40_INTERNAL_d9f04c3e_4_k_cu_8e49e71a_368584cute7productE,(_ZN40_INTERNAL_d9f04c3e_4_k_cu_8e49e71a_368584cuda3std3__45__cpo3endE - _ZN40_INTERNAL_d9f04c3e_4_k_cu_8e49e71a_368584cute7productE)
_ZN40_INTERNAL_d9f04c3e_4_k_cu_8e49e71a_368584cute7productE:
	.zero		1
	.type		_ZN40_INTERNAL_d9f04c3e_4_k_cu_8e49e71a_368584cuda3std3__45__cpo3endE,@object
	.size		_ZN40_INTERNAL_d9f04c3e_4_k_cu_8e49e71a_368584cuda3std3__45__cpo3endE,(_ZN40_INTERNAL_d9f04c3e_4_k_cu_8e49e71a_368584cuda3std3__419piecewise_constructE - _ZN40_INTERNAL_d9f04c3e_4_k_cu_8e49e71a_368584cuda3std3__45__cpo3endE)
_ZN40_INTERNAL_d9f04c3e_4_k_cu_8e49e71a_368584cuda3std3__45__cpo3endE:
	.zero		1
	.type		_ZN40_INTERNAL_d9f04c3e_4_k_cu_8e49e71a_368584cuda3std3__419piecewise_constructE,@object
	.size		_ZN40_INTERNAL_d9f04c3e_4_k_cu_8e49e71a_368584cuda3std3__419piecewise_constructE,(_ZN40_INTERNAL_d9f04c3e_4_k_cu_8e49e71a_368584cuda3std3__45__cpo4cendE - _ZN40_INTERNAL_d9f04c3e_4_k_cu_8e49e71a_368584cuda3std3__419piecewise_constructE)
_ZN40_INTERNAL_d9f04c3e_4_k_cu_8e49e71a_368584cuda3std3__419piecewise_constructE:
	.zero		1
	.type		_ZN40_INTERNAL_d9f04c3e_4_k_cu_8e49e71a_368584cuda3std3__45__cpo4cendE,@object
	.size		_ZN40_INTERNAL_d9f04c3e_4_k_cu_8e49e71a_368584cuda3std3__45__cpo4cendE,(_ZN40_INTERNAL_d9f04c3e_4_k_cu_8e49e71a_368584cuda3std6ranges3__45__cpo4swapE - _ZN40_INTERNAL_d9f04c3e_4_k_cu_8e49e71a_368584cuda3std3__45__cpo4cendE)
_ZN40_INTERNAL_d9f04c3e_4_k_cu_8e49e71a_368584cuda3std3__45__cpo4cendE:
	.zero		1
	.type		_ZN40_INTERNAL_d9f04c3e_4_k_cu_8e49e71a_368584cuda3std6ranges3__45__cpo4swapE,@object
	.size		_ZN40_INTERNAL_d9f04c3e_4_k_cu_8e49e71a_368584cuda3std6ranges3__45__cpo4swapE,(.L_10 - _ZN40_INTERNAL_d9f04c3e_4_k_cu_8e49e71a_368584cuda3std6ranges3__45__cpo4swapE)
_ZN40_INTERNAL_d9f04c3e_4_k_cu_8e49e71a_368584cuda3std6ranges3__45__cpo4swapE:
	.zero		1
.L_10:


//--------------------- .nv.constant0._ZN7cutlass13device_kernelINS_4gemm6kernel13GemmUniversalIN4cute5tupleIJiiiiEEENS1_10collective13CollectiveMmaINS1_35MainloopSm100TmaUmmaWarpSpecializedILi7ELi2ELi4ENS5_IJNS4_1CILi2EEESB_NSA_ILi1EEEEEEEENS5_IJNSA_ILi128EEESF_NSA_ILi64EEEEEENS_6half_tENS5_IJlSC_lEEESI_NS5_IJSC_llEEENS4_8TiledMMAINS4_8MMA_AtomIJNS4_26SM100_MMA_F16BF16_2x1SM_SSISI_SI_fLi128ELi128ELNS4_4UMMA5MajorE0ELSP_1ELNSO_7ScaleInE0ELSQ_0EEEEEENS4_6LayoutINS5_IJSC_SC_SC_EEENS5_IJNSA_ILi0EEESV_SV_EEEEENS5_IJNS4_10UnderscoreESY_SY_EEEEENS4_28SM100_TMA_2SM_LOAD_MULTICASTENS4_14ComposedLayoutINS4_7SwizzleILi3ELi4ELi3EEENS4_18smem_ptr_flag_bitsILi16EEENST_INS5_IJNSA_ILi8EEESG_EEENS5_IJSG_SC_EEEEEEEvNS4_8identityENS4_18SM100_TMA_2SM_LOADENS12_IS14_S16_NST_INS5_IJSG_S17_EEENS5_IJSC_SG_EEEEEEEvS1C_EENS_8epilogue10collective18CollectiveEpilogueINS1J_23Sm100TmaWarpSpecializedILi4ELi2ELi16ELb1ELb0EEEJNS5_IJSG_SF_SG_EEENS5_IJNST_ISG_SC_EENST_INS5_IJNSA_ILi16EEESB_EEES1F_EEEEESI_SJ_SI_SJ_NS1J_6fusion15FusionCallbacksIS1N_NS1U_17LinearCombinationISI_fSI_fLNS_15FloatRoundStyleE2EEES1O_S1T_JEEENS4_5SM1004TMEM4LOAD26SM100_TMEM_LOAD_32dp32b16xENS4_13SM90_TMA_LOADENS12_INS13_ILi1ELi4ELi3EEES16_NST_INS5_IJS17_S1Q_EEENS5_IJS1Q_SC_EEEEEEENS4_39AutoVectorizingCopyWithAssumedAlignmentILi128EEENS4_14SM90_TMA_STOREES29_S2B_S2B_EEEvvEEEEvNT_6ParamsE --------------------------
	.section	.nv.constant0._ZN7cutlass13device_kernelINS_4gemm6kernel13GemmUniversalIN4cute5tupleIJiiiiEEENS1_10collective13CollectiveMmaINS1_35MainloopSm100TmaUmmaWarpSpecializedILi7ELi2ELi4ENS5_IJNS4_1CILi2EEESB_NSA_ILi1EEEEEEEENS5_IJNSA_ILi128EEESF_NSA_ILi64EEEEEENS_6half_tENS5_IJlSC_lEEESI_NS5_IJSC_llEEENS4_8TiledMMAINS4_8MMA_AtomIJNS4_26SM100_MMA_F16BF16_2x1SM_SSISI_SI_fLi128ELi128ELNS4_4UMMA5MajorE0ELSP_1ELNSO_7ScaleInE0ELSQ_0EEEEEENS4_6LayoutINS5_IJSC_SC_SC_EEENS5_IJNSA_ILi0EEESV_SV_EEEEENS5_IJNS4_10UnderscoreESY_SY_EEEEENS4_28SM100_TMA_2SM_LOAD_MULTICASTENS4_14ComposedLayoutINS4_7SwizzleILi3ELi4ELi3EEENS4_18smem_ptr_flag_bitsILi16EEENST_INS5_IJNSA_ILi8EEESG_EEENS5_IJSG_SC_EEEEEEEvNS4_8identityENS4_18SM100_TMA_2SM_LOADENS12_IS14_S16_NST_INS5_IJSG_S17_EEENS5_IJSC_SG_EEEEEEEvS1C_EENS_8epilogue10collective18CollectiveEpilogueINS1J_23Sm100TmaWarpSpecializedILi4ELi2ELi16ELb1ELb0EEEJNS5_IJSG_SF_SG_EEENS5_IJNST_ISG_SC_EENST_INS5_IJNSA_ILi16EEESB_EEES1F_EEEEESI_SJ_SI_SJ_NS1J_6fusion15FusionCallbacksIS1N_NS1U_17LinearCombinationISI_fSI_fLNS_15FloatRoundStyleE2EEES1O_S1T_JEEENS4_5SM1004TMEM4LOAD26SM100_TMEM_LOAD_32dp32b16xENS4_13SM90_TMA_LOADENS12_INS13_ILi1ELi4ELi3EEES16_NST_INS5_IJS17_S1Q_EEENS5_IJS1Q_SC_EEEEEEENS4_39AutoVectorizingCopyWithAssumedAlignmentILi128EEENS4_14SM90_TMA_STOREES29_S2B_S2B_EEEvvEEEEvNT_6ParamsE,"a",@progbits
	.sectionflags	@""
	.align	4
.nv.constant0._ZN7cutlass13device_kernelINS_4gemm6kernel13GemmUniversalIN4cute5tupleIJiiiiEEENS1_10collective13CollectiveMmaINS1_35MainloopSm100TmaUmmaWarpSpecializedILi7ELi2ELi4ENS5_IJNS4_1CILi2EEESB_NSA_ILi1EEEEEEEENS5_IJNSA_ILi128EEESF_NSA_ILi64EEEEEENS_6half_tENS5_IJlSC_lEEESI_NS5_IJSC_llEEENS4_8TiledMMAINS4_8MMA_AtomIJNS4_26SM100_MMA_F16BF16_2x1SM_SSISI_SI_fLi128ELi128ELNS4_4UMMA5MajorE0ELSP_1ELNSO_7ScaleInE0ELSQ_0EEEEEENS4_6LayoutINS5_IJSC_SC_SC_EEENS5_IJNSA_ILi0EEESV_SV_EEEEENS5_IJNS4_10UnderscoreESY_SY_EEEEENS4_28SM100_TMA_2SM_LOAD_MULTICASTENS4_14ComposedLayoutINS4_7SwizzleILi3ELi4ELi3EEENS4_18smem_ptr_flag_bitsILi16EEENST_INS5_IJNSA_ILi8EEESG_EEENS5_IJSG_SC_EEEEEEEvNS4_8identityENS4_18SM100_TMA_2SM_LOADENS12_IS14_S16_NST_INS5_IJSG_S17_EEENS5_IJSC_SG_EEEEEEEvS1C_EENS_8epilogue10collective18CollectiveEpilogueINS1J_23Sm100TmaWarpSpecializedILi4ELi2ELi16ELb1ELb0EEEJNS5_IJSG_SF_SG_EEENS5_IJNST_ISG_SC_EENST_INS5_IJNSA_ILi16EEESB_EEES1F_EEEEESI_SJ_SI_SJ_NS1J_6fusion15FusionCallbacksIS1N_NS1U_17LinearCombinationISI_fSI_fLNS_15FloatRoundStyleE2EEES1O_S1T_JEEENS4_5SM1004TMEM4LOAD26SM100_TMEM_LOAD_32dp32b16xENS4_13SM90_TMA_LOADENS12_INS13_ILi1ELi4ELi3EEES16_NST_INS5_IJS17_S1Q_EEENS5_IJS1Q_SC_EEEEEEENS4_39AutoVectorizingCopyWithAssumedAlignmentILi128EEENS4_14SM90_TMA_STOREES29_S2B_S2B_EEEvvEEEEvNT_6ParamsE:
	.zero		2944


//--------------------- SYMBOLS --------------------------

	.type		.nv.reservedSmem.offset0,@object
	.size		.nv.reservedSmem.offset0,0x4
	.type		.nv.reservedSmem.cap,@object
	.size		.nv.reservedSmem.cap,0x4
	.type		__assertfail,@function
